//
// Generated by NVIDIA NVVM Compiler
//
// Compiler Build ID: CL-36424714
// Cuda compilation tools, release 13.0, V13.0.88
// Based on NVVM 20.0.0
//

.version 9.0
.target sm_100
.address_size 64

	// .globl	_Z19conv2d_naive_kernelPKfS0_Pfiiii
// _ZZ21conv2d_tiled_kernel_1ILi32ELi32ELi512EEvPKfS1_PfiiiiE4tile has been demoted
.extern .shared .align 16 .b8 tile[];

.visible .entry _Z19conv2d_naive_kernelPKfS0_Pfiiii(
	.param .u64 .ptr .align 1 _Z19conv2d_naive_kernelPKfS0_Pfiiii_param_0,
	.param .u64 .ptr .align 1 _Z19conv2d_naive_kernelPKfS0_Pfiiii_param_1,
	.param .u64 .ptr .align 1 _Z19conv2d_naive_kernelPKfS0_Pfiiii_param_2,
	.param .u32 _Z19conv2d_naive_kernelPKfS0_Pfiiii_param_3,
	.param .u32 _Z19conv2d_naive_kernelPKfS0_Pfiiii_param_4,
	.param .u32 _Z19conv2d_naive_kernelPKfS0_Pfiiii_param_5,
	.param .u32 _Z19conv2d_naive_kernelPKfS0_Pfiiii_param_6
)
{
	.reg .pred 	%p<95>;
	.reg .b32 	%r<89>;
	.reg .b32 	%f<101>;
	.reg .b64 	%rd<25>;

	ld.param.u64 	%rd10, [_Z19conv2d_naive_kernelPKfS0_Pfiiii_param_0];
	ld.param.u64 	%rd11, [_Z19conv2d_naive_kernelPKfS0_Pfiiii_param_1];
	ld.param.u64 	%rd9, [_Z19conv2d_naive_kernelPKfS0_Pfiiii_param_2];
	ld.param.u32 	%r37, [_Z19conv2d_naive_kernelPKfS0_Pfiiii_param_3];
	ld.param.u32 	%r38, [_Z19conv2d_naive_kernelPKfS0_Pfiiii_param_4];
	ld.param.u32 	%r39, [_Z19conv2d_naive_kernelPKfS0_Pfiiii_param_5];
	ld.param.u32 	%r40, [_Z19conv2d_naive_kernelPKfS0_Pfiiii_param_6];
	cvta.to.global.u64 	%rd1, %rd11;
	cvta.to.global.u64 	%rd2, %rd10;
	mov.u32 	%r41, %tid.y;
	mov.u32 	%r42, %ctaid.y;
	mov.u32 	%r43, %ntid.y;
	mad.lo.s32 	%r1, %r42, %r43, %r41;
	mov.u32 	%r44, %tid.x;
	mov.u32 	%r45, %ctaid.x;
	mov.u32 	%r46, %ntid.x;
	mad.lo.s32 	%r2, %r45, %r46, %r44;
	setp.ge.s32 	%p2, %r1, %r37;
	setp.ge.s32 	%p3, %r2, %r38;
	or.pred  	%p4, %p2, %p3;
	mov.f32 	%f99, 0f00000000;
	@%p4 bra 	$L__BB0_47;
	shr.u32 	%r47, %r39, 31;
	add.s32 	%r48, %r39, %r47;
	shr.s32 	%r3, %r48, 1;
	shr.u32 	%r49, %r40, 31;
	add.s32 	%r50, %r40, %r49;
	shr.s32 	%r4, %r50, 1;
	setp.lt.s32 	%p5, %r39, -1;
	@%p5 bra 	$L__BB0_46;
	setp.lt.s32 	%p6, %r40, -1;
	@%p6 bra 	$L__BB0_46;
	neg.s32 	%r80, %r3;
	abs.s32 	%r51, %r4;
	add.s32 	%r6, %r4, %r51;
	add.s32 	%r52, %r6, 1;
	and.b32  	%r7, %r52, 7;
	mov.f32 	%f99, 0f00000000;
$L__BB0_4:
	mov.u32 	%r8, %r80;
	neg.s32 	%r87, %r4;
	setp.lt.u32 	%p7, %r6, 7;
	add.s32 	%r53, %r8, %r1;
	setp.gt.s32 	%p8, %r53, -1;
	setp.lt.s32 	%p9, %r53, %r37;
	and.pred  	%p1, %p8, %p9;
	mul.lo.s32 	%r10, %r53, %r38;
	add.s32 	%r54, %r8, %r3;
	mul.lo.s32 	%r81, %r54, %r40;
	add.s32 	%r12, %r81, %r4;
	@%p7 bra 	$L__BB0_24;
	and.b32  	%r56, %r52, -8;
	neg.s32 	%r84, %r56;
	sub.s32 	%r85, 3, %r4;
	sub.s32 	%r83, %r2, %r4;
	add.s32 	%r82, %r83, %r10;
$L__BB0_6:
	.pragma "nounroll";
	setp.gt.s32 	%p10, %r83, -1;
	setp.lt.s32 	%p11, %r83, %r38;
	and.pred  	%p12, %p10, %p11;
	and.pred  	%p13, %p1, %p12;
	mul.wide.s32 	%rd12, %r82, 4;
	add.s64 	%rd3, %rd2, %rd12;
	mul.wide.s32 	%rd13, %r81, 4;
	add.s64 	%rd4, %rd1, %rd13;
	not.pred 	%p14, %p13;
	@%p14 bra 	$L__BB0_8;
	ld.global.nc.f32 	%f44, [%rd3];
	ld.global.nc.f32 	%f45, [%rd4];
	fma.rn.f32 	%f99, %f44, %f45, %f99;
$L__BB0_8:
	add.s32 	%r57, %r83, 1;
	setp.gt.s32 	%p15, %r57, -1;
	setp.lt.s32 	%p16, %r57, %r38;
	and.pred  	%p17, %p15, %p16;
	and.pred  	%p18, %p1, %p17;
	not.pred 	%p19, %p18;
	@%p19 bra 	$L__BB0_10;
	ld.global.nc.f32 	%f46, [%rd3+4];
	ld.global.nc.f32 	%f47, [%rd4+4];
	fma.rn.f32 	%f99, %f46, %f47, %f99;
$L__BB0_10:
	add.s32 	%r58, %r83, 2;
	setp.gt.s32 	%p20, %r58, -1;
	setp.lt.s32 	%p21, %r58, %r38;
	and.pred  	%p22, %p20, %p21;
	and.pred  	%p23, %p1, %p22;
	not.pred 	%p24, %p23;
	@%p24 bra 	$L__BB0_12;
	ld.global.nc.f32 	%f48, [%rd3+8];
	ld.global.nc.f32 	%f49, [%rd4+8];
	fma.rn.f32 	%f99, %f48, %f49, %f99;
$L__BB0_12:
	add.s32 	%r59, %r83, 3;
	setp.gt.s32 	%p25, %r59, -1;
	setp.lt.s32 	%p26, %r59, %r38;
	and.pred  	%p27, %p25, %p26;
	and.pred  	%p28, %p1, %p27;
	not.pred 	%p29, %p28;
	@%p29 bra 	$L__BB0_14;
	ld.global.nc.f32 	%f50, [%rd3+12];
	ld.global.nc.f32 	%f51, [%rd4+12];
	fma.rn.f32 	%f99, %f50, %f51, %f99;
$L__BB0_14:
	add.s32 	%r60, %r83, 4;
	setp.gt.s32 	%p30, %r60, -1;
	setp.lt.s32 	%p31, %r60, %r38;
	and.pred  	%p32, %p30, %p31;
	and.pred  	%p33, %p1, %p32;
	not.pred 	%p34, %p33;
	@%p34 bra 	$L__BB0_16;
	ld.global.nc.f32 	%f52, [%rd3+16];
	ld.global.nc.f32 	%f53, [%rd4+16];
	fma.rn.f32 	%f99, %f52, %f53, %f99;
$L__BB0_16:
	add.s32 	%r61, %r83, 5;
	setp.gt.s32 	%p35, %r61, -1;
	setp.lt.s32 	%p36, %r61, %r38;
	and.pred  	%p37, %p35, %p36;
	and.pred  	%p38, %p1, %p37;
	not.pred 	%p39, %p38;
	@%p39 bra 	$L__BB0_18;
	ld.global.nc.f32 	%f54, [%rd3+20];
	ld.global.nc.f32 	%f55, [%rd4+20];
	fma.rn.f32 	%f99, %f54, %f55, %f99;
$L__BB0_18:
	add.s32 	%r62, %r83, 6;
	setp.gt.s32 	%p40, %r62, -1;
	setp.lt.s32 	%p41, %r62, %r38;
	and.pred  	%p42, %p40, %p41;
	and.pred  	%p43, %p1, %p42;
	not.pred 	%p44, %p43;
	@%p44 bra 	$L__BB0_20;
	ld.global.nc.f32 	%f56, [%rd3+24];
	ld.global.nc.f32 	%f57, [%rd4+24];
	fma.rn.f32 	%f99, %f56, %f57, %f99;
$L__BB0_20:
	add.s32 	%r63, %r83, 7;
	setp.gt.s32 	%p45, %r63, -1;
	setp.lt.s32 	%p46, %r63, %r38;
	and.pred  	%p47, %p45, %p46;
	and.pred  	%p48, %p1, %p47;
	not.pred 	%p49, %p48;
	@%p49 bra 	$L__BB0_22;
	ld.global.nc.f32 	%f58, [%rd3+28];
	ld.global.nc.f32 	%f59, [%rd4+28];
	fma.rn.f32 	%f99, %f58, %f59, %f99;
$L__BB0_22:
	add.s32 	%r85, %r85, 8;
	add.s32 	%r84, %r84, 8;
	add.s32 	%r83, %r83, 8;
	add.s32 	%r82, %r82, 8;
	add.s32 	%r81, %r81, 8;
	setp.ne.s32 	%p50, %r84, 0;
	@%p50 bra 	$L__BB0_6;
	add.s32 	%r87, %r85, -3;
$L__BB0_24:
	setp.eq.s32 	%p51, %r7, 0;
	@%p51 bra 	$L__BB0_45;
	add.s32 	%r64, %r7, -1;
	setp.lt.u32 	%p52, %r64, 3;
	@%p52 bra 	$L__BB0_35;
	add.s32 	%r29, %r87, %r2;
	setp.gt.s32 	%p53, %r29, -1;
	setp.lt.s32 	%p54, %r29, %r38;
	and.pred  	%p55, %p53, %p54;
	and.pred  	%p57, %p1, %p55;
	add.s32 	%r65, %r29, %r10;
	mul.wide.s32 	%rd14, %r65, 4;
	add.s64 	%rd5, %rd2, %rd14;
	add.s32 	%r66, %r12, %r87;
	mul.wide.s32 	%rd15, %r66, 4;
	add.s64 	%rd6, %rd1, %rd15;
	not.pred 	%p58, %p57;
	@%p58 bra 	$L__BB0_28;
	ld.global.nc.f32 	%f61, [%rd5];
	ld.global.nc.f32 	%f62, [%rd6];
	fma.rn.f32 	%f99, %f61, %f62, %f99;
$L__BB0_28:
	add.s32 	%r67, %r29, 1;
	setp.gt.s32 	%p59, %r67, -1;
	setp.lt.s32 	%p60, %r67, %r38;
	and.pred  	%p61, %p59, %p60;
	and.pred  	%p62, %p1, %p61;
	not.pred 	%p63, %p62;
	@%p63 bra 	$L__BB0_30;
	ld.global.nc.f32 	%f63, [%rd5+4];
	ld.global.nc.f32 	%f64, [%rd6+4];
	fma.rn.f32 	%f99, %f63, %f64, %f99;
$L__BB0_30:
	add.s32 	%r68, %r29, 2;
	setp.gt.s32 	%p64, %r68, -1;
	setp.lt.s32 	%p65, %r68, %r38;
	and.pred  	%p66, %p64, %p65;
	and.pred  	%p67, %p1, %p66;
	not.pred 	%p68, %p67;
	@%p68 bra 	$L__BB0_32;
	ld.global.nc.f32 	%f65, [%rd5+8];
	ld.global.nc.f32 	%f66, [%rd6+8];
	fma.rn.f32 	%f99, %f65, %f66, %f99;
$L__BB0_32:
	add.s32 	%r69, %r29, 3;
	setp.gt.s32 	%p69, %r69, -1;
	setp.lt.s32 	%p70, %r69, %r38;
	and.pred  	%p71, %p69, %p70;
	and.pred  	%p72, %p1, %p71;
	not.pred 	%p73, %p72;
	@%p73 bra 	$L__BB0_34;
	ld.global.nc.f32 	%f67, [%rd5+12];
	ld.global.nc.f32 	%f68, [%rd6+12];
	fma.rn.f32 	%f99, %f67, %f68, %f99;
$L__BB0_34:
	add.s32 	%r87, %r87, 4;
$L__BB0_35:
	and.b32  	%r70, %r52, 3;
	setp.eq.s32 	%p74, %r70, 0;
	@%p74 bra 	$L__BB0_45;
	setp.eq.s32 	%p75, %r70, 1;
	@%p75 bra 	$L__BB0_42;
	add.s32 	%r32, %r87, %r2;
	setp.gt.s32 	%p76, %r32, -1;
	setp.lt.s32 	%p77, %r32, %r38;
	and.pred  	%p78, %p76, %p77;
	and.pred  	%p80, %p1, %p78;
	add.s32 	%r72, %r32, %r10;
	mul.wide.s32 	%rd16, %r72, 4;
	add.s64 	%rd7, %rd2, %rd16;
	add.s32 	%r73, %r12, %r87;
	mul.wide.s32 	%rd17, %r73, 4;
	add.s64 	%rd8, %rd1, %rd17;
	not.pred 	%p81, %p80;
	@%p81 bra 	$L__BB0_39;
	ld.global.nc.f32 	%f70, [%rd7];
	ld.global.nc.f32 	%f71, [%rd8];
	fma.rn.f32 	%f99, %f70, %f71, %f99;
$L__BB0_39:
	add.s32 	%r74, %r32, 1;
	setp.gt.s32 	%p82, %r74, -1;
	setp.lt.s32 	%p83, %r74, %r38;
	and.pred  	%p84, %p82, %p83;
	and.pred  	%p85, %p1, %p84;
	not.pred 	%p86, %p85;
	@%p86 bra 	$L__BB0_41;
	ld.global.nc.f32 	%f72, [%rd7+4];
	ld.global.nc.f32 	%f73, [%rd8+4];
	fma.rn.f32 	%f99, %f72, %f73, %f99;
$L__BB0_41:
	add.s32 	%r87, %r87, 2;
$L__BB0_42:
	and.b32  	%r75, %r6, 1;
	setp.eq.b32 	%p87, %r75, 1;
	@%p87 bra 	$L__BB0_45;
	add.s32 	%r35, %r87, %r2;
	setp.gt.s32 	%p88, %r35, -1;
	setp.lt.s32 	%p89, %r35, %r38;
	and.pred  	%p90, %p88, %p89;
	and.pred  	%p92, %p1, %p90;
	not.pred 	%p93, %p92;
	@%p93 bra 	$L__BB0_45;
	add.s32 	%r76, %r35, %r10;
	mul.wide.s32 	%rd18, %r76, 4;
	add.s64 	%rd19, %rd2, %rd18;
	ld.global.nc.f32 	%f74, [%rd19];
	add.s32 	%r77, %r12, %r87;
	mul.wide.s32 	%rd20, %r77, 4;
	add.s64 	%rd21, %rd1, %rd20;
	ld.global.nc.f32 	%f75, [%rd21];
	fma.rn.f32 	%f99, %f74, %f75, %f99;
$L__BB0_45:
	add.s32 	%r80, %r8, 1;
	abs.s32 	%r78, %r3;
	setp.ne.s32 	%p94, %r8, %r78;
	@%p94 bra 	$L__BB0_4;
$L__BB0_46:
	mad.lo.s32 	%r79, %r38, %r1, %r2;
	cvta.to.global.u64 	%rd22, %rd9;
	mul.wide.s32 	%rd23, %r79, 4;
	add.s64 	%rd24, %rd22, %rd23;
	st.global.f32 	[%rd24], %f99;
$L__BB0_47:
	ret;

}
	// .globl	_Z21conv2d_tiled_kernel_1ILi32ELi32ELi512EEvPKfS1_Pfiiii
.visible .entry _Z21conv2d_tiled_kernel_1ILi32ELi32ELi512EEvPKfS1_Pfiiii(
	.param .u64 .ptr .align 1 _Z21conv2d_tiled_kernel_1ILi32ELi32ELi512EEvPKfS1_Pfiiii_param_0,
	.param .u64 .ptr .align 1 _Z21conv2d_tiled_kernel_1ILi32ELi32ELi512EEvPKfS1_Pfiiii_param_1,
	.param .u64 .ptr .align 1 _Z21conv2d_tiled_kernel_1ILi32ELi32ELi512EEvPKfS1_Pfiiii_param_2,
	.param .u32 _Z21conv2d_tiled_kernel_1ILi32ELi32ELi512EEvPKfS1_Pfiiii_param_3,
	.param .u32 _Z21conv2d_tiled_kernel_1ILi32ELi32ELi512EEvPKfS1_Pfiiii_param_4,
	.param .u32 _Z21conv2d_tiled_kernel_1ILi32ELi32ELi512EEvPKfS1_Pfiiii_param_5,
	.param .u32 _Z21conv2d_tiled_kernel_1ILi32ELi32ELi512EEvPKfS1_Pfiiii_param_6
)
{
	.reg .pred 	%p<81>;
	.reg .b32 	%r<120>;
	.reg .b32 	%f<62>;
	.reg .b64 	%rd<42>;
	// demoted variable
	.shared .align 4 .b8 _ZZ21conv2d_tiled_kernel_1ILi32ELi32ELi512EEvPKfS1_PfiiiiE4tile[4096];
	ld.param.u64 	%rd7, [_Z21conv2d_tiled_kernel_1ILi32ELi32ELi512EEvPKfS1_Pfiiii_param_0];
	ld.param.u64 	%rd8, [_Z21conv2d_tiled_kernel_1ILi32ELi32ELi512EEvPKfS1_Pfiiii_param_1];
	ld.param.u64 	%rd9, [_Z21conv2d_tiled_kernel_1ILi32ELi32ELi512EEvPKfS1_Pfiiii_param_2];
	ld.param.u32 	%r42, [_Z21conv2d_tiled_kernel_1ILi32ELi32ELi512EEvPKfS1_Pfiiii_param_3];
	ld.param.u32 	%r46, [_Z21conv2d_tiled_kernel_1ILi32ELi32ELi512EEvPKfS1_Pfiiii_param_4];
	ld.param.u32 	%r44, [_Z21conv2d_tiled_kernel_1ILi32ELi32ELi512EEvPKfS1_Pfiiii_param_5];
	ld.param.u32 	%r45, [_Z21conv2d_tiled_kernel_1ILi32ELi32ELi512EEvPKfS1_Pfiiii_param_6];
	cvta.to.global.u64 	%rd1, %rd9;
	cvta.to.global.u64 	%rd2, %rd7;
	cvta.to.global.u64 	%rd3, %rd8;
	mov.u32 	%r47, %ctaid.x;
	shl.b32 	%r48, %r47, 5;
	mov.u32 	%r49, %ctaid.y;
	shl.b32 	%r1, %r49, 5;
	mov.u32 	%r2, %tid.x;
	and.b32  	%r3, %r2, 31;
	or.b32  	%r50, %r48, %r3;
	setp.ge.s32 	%p5, %r50, %r46;
	shl.b32 	%r51, %r2, 2;
	and.b32  	%r52, %r51, 124;
	mov.u32 	%r53, _ZZ21conv2d_tiled_kernel_1ILi32ELi32ELi512EEvPKfS1_PfiiiiE4tile;
	add.s32 	%r5, %r53, %r52;
	shr.u32 	%r6, %r2, 5;
	or.b32  	%r7, %r6, %r1;
	setp.ge.s32 	%p6, %r7, %r42;
	or.pred  	%p7, %p6, %p5;
	@%p7 bra 	$L__BB1_2;
	mad.lo.s32 	%r57, %r7, %r46, %r50;
	mul.wide.s32 	%rd10, %r57, 4;
	add.s64 	%rd11, %rd2, %rd10;
	ld.global.nc.f32 	%f33, [%rd11];
	shl.b32 	%r58, %r6, 7;
	add.s32 	%r59, %r5, %r58;
	st.shared.f32 	[%r59], %f33;
	bra.uni 	$L__BB1_3;
$L__BB1_2:
	shl.b32 	%r54, %r6, 7;
	add.s32 	%r55, %r5, %r54;
	mov.b32 	%r56, 0;
	st.shared.u32 	[%r55], %r56;
$L__BB1_3:
	setp.lt.s32 	%p8, %r50, %r46;
	add.s32 	%r60, %r2, 512;
	shr.u32 	%r8, %r60, 5;
	add.s32 	%r9, %r8, %r1;
	setp.lt.s32 	%p9, %r9, %r42;
	and.pred  	%p10, %p9, %p8;
	@%p10 bra 	$L__BB1_5;
	shl.b32 	%r61, %r8, 7;
	add.s32 	%r62, %r5, %r61;
	mov.b32 	%r63, 0;
	st.shared.u32 	[%r62], %r63;
	bra.uni 	$L__BB1_6;
$L__BB1_5:
	mad.lo.s32 	%r64, %r9, %r46, %r50;
	mul.wide.s32 	%rd12, %r64, 4;
	add.s64 	%rd13, %rd2, %rd12;
	ld.global.nc.f32 	%f34, [%rd13];
	shl.b32 	%r65, %r8, 7;
	add.s32 	%r66, %r5, %r65;
	st.shared.f32 	[%r66], %f34;
$L__BB1_6:
	bar.sync 	0;
	shr.u32 	%r67, %r44, 31;
	add.s32 	%r68, %r44, %r67;
	shr.s32 	%r10, %r68, 1;
	shr.u32 	%r69, %r45, 31;
	add.s32 	%r70, %r45, %r69;
	shr.s32 	%r11, %r70, 1;
	setp.gt.s32 	%p11, %r44, -2;
	@%p11 bra 	$L__BB1_11;
	setp.ge.s32 	%p74, %r50, %r46;
	setp.ge.s32 	%p75, %r7, %r42;
	or.pred  	%p76, %p75, %p74;
	@%p76 bra 	$L__BB1_9;
	mad.lo.s32 	%r112, %r7, %r46, %r50;
	mul.wide.s32 	%rd38, %r112, 4;
	add.s64 	%rd39, %rd1, %rd38;
	mov.b32 	%r113, 0;
	st.global.u32 	[%rd39], %r113;
$L__BB1_9:
	setp.ge.s32 	%p77, %r50, %r46;
	setp.ge.s32 	%p78, %r9, %r42;
	or.pred  	%p79, %p78, %p77;
	@%p79 bra 	$L__BB1_56;
	mad.lo.s32 	%r114, %r9, %r46, %r50;
	mul.wide.s32 	%rd40, %r114, 4;
	add.s64 	%rd41, %rd1, %rd40;
	mov.b32 	%r115, 0;
	st.global.u32 	[%rd41], %r115;
	bra.uni 	$L__BB1_56;
$L__BB1_11:
	setp.gt.s32 	%p12, %r45, -2;
	@%p12 bra 	$L__BB1_16;
	setp.lt.s32 	%p68, %r50, %r46;
	setp.lt.s32 	%p69, %r7, %r42;
	and.pred  	%p70, %p69, %p68;
	@%p70 bra 	$L__BB1_15;
$L__BB1_13:
	setp.ge.s32 	%p71, %r50, %r46;
	setp.ge.s32 	%p72, %r9, %r42;
	or.pred  	%p73, %p72, %p71;
	@%p73 bra 	$L__BB1_56;
	mad.lo.s32 	%r110, %r9, %r46, %r50;
	mul.wide.s32 	%rd36, %r110, 4;
	add.s64 	%rd37, %rd1, %rd36;
	mov.b32 	%r111, 0;
	st.global.u32 	[%rd37], %r111;
	bra.uni 	$L__BB1_56;
$L__BB1_15:
	mad.lo.s32 	%r108, %r7, %r46, %r50;
	mul.wide.s32 	%rd34, %r108, 4;
	add.s64 	%rd35, %rd1, %rd34;
	mov.b32 	%r109, 0;
	st.global.u32 	[%rd35], %r109;
	bra.uni 	$L__BB1_13;
$L__BB1_16:
	abs.s32 	%r12, %r11;
	add.s32 	%r13, %r11, %r12;
	sub.s32 	%r14, %r50, %r11;
	sub.s32 	%r15, 1, %r11;
	add.s32 	%r16, %r15, %r3;
	add.s32 	%r72, %r15, %r50;
	setp.gt.s32 	%p14, %r72, -1;
	setp.lt.s32 	%p15, %r72, %r46;
	and.pred  	%p1, %p14, %p15;
	add.s32 	%r73, %r72, 1;
	setp.gt.s32 	%p16, %r73, -1;
	setp.lt.s32 	%p17, %r73, %r46;
	and.pred  	%p2, %p16, %p17;
	mov.b32 	%r116, 0;
	mov.pred 	%p80, -1;
	cvt.s64.s32 	%rd17, %r50;
$L__BB1_17:
	mov.pred 	%p3, %p80;
	setp.ge.s32 	%p18, %r50, %r46;
	add.s32 	%r74, %r116, %r2;
	shr.u32 	%r18, %r74, 5;
	add.s32 	%r19, %r18, %r1;
	setp.ge.s32 	%p19, %r19, %r42;
	or.pred  	%p20, %p19, %p18;
	@%p20 bra 	$L__BB1_55;
	neg.s32 	%r117, %r10;
	mov.f32 	%f60, 0f00000000;
$L__BB1_19:
	neg.s32 	%r118, %r11;
	and.b32  	%r75, %r13, 3;
	setp.eq.s32 	%p21, %r75, 3;
	add.s32 	%r76, %r117, %r10;
	mul.lo.s32 	%r23, %r76, %r45;
	add.s32 	%r24, %r117, %r18;
	add.s32 	%r77, %r117, %r19;
	setp.gt.s32 	%p22, %r77, -1;
	setp.lt.s32 	%p23, %r77, %r42;
	and.pred  	%p4, %p22, %p23;
	mul.lo.s32 	%r25, %r77, %r46;
	shl.b32 	%r78, %r24, 7;
	mov.u32 	%r79, _ZZ21conv2d_tiled_kernel_1ILi32ELi32ELi512EEvPKfS1_PfiiiiE4tile;
	add.s32 	%r26, %r79, %r78;
	@%p21 bra 	$L__BB1_34;
	sub.s32 	%r80, %r3, %r11;
	mul.wide.s32 	%rd14, %r23, 4;
	add.s64 	%rd4, %rd3, %rd14;
	ld.global.nc.f32 	%f2, [%rd4];
	max.u32 	%r81, %r80, %r24;
	setp.lt.u32 	%p24, %r81, 32;
	shl.b32 	%r82, %r80, 2;
	add.s32 	%r27, %r26, %r82;
	@%p24 bra 	$L__BB1_23;
	setp.gt.s32 	%p25, %r14, -1;
	setp.lt.s32 	%p26, %r14, %r46;
	and.pred  	%p27, %p25, %p26;
	and.pred  	%p28, %p4, %p27;
	not.pred 	%p29, %p28;
	@%p29 bra 	$L__BB1_24;
	add.s32 	%r83, %r14, %r25;
	mul.wide.s32 	%rd15, %r83, 4;
	add.s64 	%rd16, %rd2, %rd15;
	ld.global.nc.f32 	%f37, [%rd16];
	fma.rn.f32 	%f60, %f2, %f37, %f60;
	bra.uni 	$L__BB1_24;
$L__BB1_23:
	ld.shared.f32 	%f38, [%r27];
	fma.rn.f32 	%f60, %f2, %f38, %f60;
$L__BB1_24:
	and.b32  	%r84, %r13, 3;
	setp.eq.s32 	%p30, %r84, 0;
	mov.u32 	%r118, %r15;
	@%p30 bra 	$L__BB1_34;
	ld.global.nc.f32 	%f6, [%rd4+4];
	max.u32 	%r85, %r16, %r24;
	setp.lt.u32 	%p31, %r85, 32;
	neg.s32 	%r86, %r11;
	cvt.s64.s32 	%rd18, %r86;
	cvt.s64.s32 	%rd19, %r25;
	add.s64 	%rd20, %rd18, %rd17;
	add.s64 	%rd21, %rd20, %rd19;
	shl.b64 	%rd22, %rd21, 2;
	add.s64 	%rd5, %rd2, %rd22;
	@%p31 bra 	$L__BB1_28;
	and.pred  	%p32, %p4, %p1;
	not.pred 	%p33, %p32;
	@%p33 bra 	$L__BB1_29;
	ld.global.nc.f32 	%f39, [%rd5+4];
	fma.rn.f32 	%f60, %f6, %f39, %f60;
	bra.uni 	$L__BB1_29;
$L__BB1_28:
	ld.shared.f32 	%f40, [%r27+4];
	fma.rn.f32 	%f60, %f6, %f40, %f60;
$L__BB1_29:
	sub.s32 	%r118, 2, %r11;
	and.b32  	%r87, %r13, 3;
	setp.eq.s32 	%p34, %r87, 1;
	@%p34 bra 	$L__BB1_34;
	sub.s32 	%r118, 3, %r11;
	add.s32 	%r88, %r16, 1;
	ld.global.nc.f32 	%f10, [%rd4+8];
	max.u32 	%r89, %r88, %r24;
	setp.lt.u32 	%p35, %r89, 32;
	@%p35 bra 	$L__BB1_33;
	and.pred  	%p36, %p4, %p2;
	not.pred 	%p37, %p36;
	@%p37 bra 	$L__BB1_34;
	ld.global.nc.f32 	%f41, [%rd5+8];
	fma.rn.f32 	%f60, %f10, %f41, %f60;
	bra.uni 	$L__BB1_34;
$L__BB1_33:
	ld.shared.f32 	%f42, [%r27+8];
	fma.rn.f32 	%f60, %f10, %f42, %f60;
$L__BB1_34:
	setp.lt.u32 	%p38, %r13, 3;
	@%p38 bra 	$L__BB1_53;
	add.s32 	%r31, %r23, %r11;
$L__BB1_36:
	add.s32 	%r90, %r31, %r118;
	mul.wide.s32 	%rd23, %r90, 4;
	add.s64 	%rd6, %rd3, %rd23;
	ld.global.nc.f32 	%f16, [%rd6];
	add.s32 	%r33, %r118, %r3;
	max.u32 	%r91, %r33, %r24;
	setp.gt.u32 	%p39, %r91, 31;
	shl.b32 	%r92, %r33, 2;
	add.s32 	%r34, %r26, %r92;
	@%p39 bra 	$L__BB1_38;
	ld.shared.f32 	%f44, [%r34];
	fma.rn.f32 	%f60, %f16, %f44, %f60;
	bra.uni 	$L__BB1_40;
$L__BB1_38:
	add.s32 	%r35, %r118, %r50;
	setp.gt.s32 	%p40, %r35, -1;
	setp.lt.s32 	%p41, %r35, %r46;
	and.pred  	%p42, %p40, %p41;
	and.pred  	%p44, %p4, %p42;
	not.pred 	%p45, %p44;
	@%p45 bra 	$L__BB1_40;
	add.s32 	%r93, %r35, %r25;
	mul.wide.s32 	%rd24, %r93, 4;
	add.s64 	%rd25, %rd2, %rd24;
	ld.global.nc.f32 	%f43, [%rd25];
	fma.rn.f32 	%f60, %f16, %f43, %f60;
$L__BB1_40:
	ld.global.nc.f32 	%f20, [%rd6+4];
	add.s32 	%r94, %r33, 1;
	max.u32 	%r95, %r94, %r24;
	setp.lt.u32 	%p46, %r95, 32;
	@%p46 bra 	$L__BB1_43;
	add.s32 	%r96, %r118, %r50;
	add.s32 	%r36, %r96, 1;
	setp.gt.s32 	%p47, %r36, -1;
	setp.lt.s32 	%p48, %r36, %r46;
	and.pred  	%p49, %p47, %p48;
	and.pred  	%p50, %p4, %p49;
	not.pred 	%p51, %p50;
	@%p51 bra 	$L__BB1_44;
	add.s32 	%r97, %r36, %r25;
	mul.wide.s32 	%rd26, %r97, 4;
	add.s64 	%rd27, %rd2, %rd26;
	ld.global.nc.f32 	%f45, [%rd27];
	fma.rn.f32 	%f60, %f20, %f45, %f60;
	bra.uni 	$L__BB1_44;
$L__BB1_43:
	ld.shared.f32 	%f46, [%r34+4];
	fma.rn.f32 	%f60, %f20, %f46, %f60;
$L__BB1_44:
	ld.global.nc.f32 	%f24, [%rd6+8];
	add.s32 	%r98, %r33, 2;
	max.u32 	%r99, %r98, %r24;
	setp.lt.u32 	%p52, %r99, 32;
	@%p52 bra 	$L__BB1_47;
	add.s32 	%r100, %r118, %r50;
	add.s32 	%r37, %r100, 2;
	setp.gt.s32 	%p53, %r37, -1;
	setp.lt.s32 	%p54, %r37, %r46;
	and.pred  	%p55, %p53, %p54;
	and.pred  	%p56, %p4, %p55;
	not.pred 	%p57, %p56;
	@%p57 bra 	$L__BB1_48;
	add.s32 	%r101, %r37, %r25;
	mul.wide.s32 	%rd28, %r101, 4;
	add.s64 	%rd29, %rd2, %rd28;
	ld.global.nc.f32 	%f47, [%rd29];
	fma.rn.f32 	%f60, %f24, %f47, %f60;
	bra.uni 	$L__BB1_48;
$L__BB1_47:
	ld.shared.f32 	%f48, [%r34+8];
	fma.rn.f32 	%f60, %f24, %f48, %f60;
$L__BB1_48:
	add.s32 	%r38, %r118, 3;
	ld.global.nc.f32 	%f28, [%rd6+12];
	add.s32 	%r102, %r33, 3;
	max.u32 	%r103, %r102, %r24;
	setp.lt.u32 	%p58, %r103, 32;
	@%p58 bra 	$L__BB1_51;
	add.s32 	%r39, %r38, %r50;
	setp.gt.s32 	%p59, %r39, -1;
	setp.lt.s32 	%p60, %r39, %r46;
	and.pred  	%p61, %p59, %p60;
	and.pred  	%p63, %p4, %p61;
	not.pred 	%p64, %p63;
	@%p64 bra 	$L__BB1_52;
	add.s32 	%r104, %r39, %r25;
	mul.wide.s32 	%rd30, %r104, 4;
	add.s64 	%rd31, %rd2, %rd30;
	ld.global.nc.f32 	%f49, [%rd31];
	fma.rn.f32 	%f60, %f28, %f49, %f60;
	bra.uni 	$L__BB1_52;
$L__BB1_51:
	ld.shared.f32 	%f50, [%r34+12];
	fma.rn.f32 	%f60, %f28, %f50, %f60;
$L__BB1_52:
	add.s32 	%r118, %r118, 4;
	setp.ne.s32 	%p65, %r38, %r12;
	@%p65 bra 	$L__BB1_36;
$L__BB1_53:
	add.s32 	%r41, %r117, 1;
	abs.s32 	%r105, %r10;
	setp.ne.s32 	%p66, %r117, %r105;
	mov.u32 	%r117, %r41;
	@%p66 bra 	$L__BB1_19;
	mad.lo.s32 	%r106, %r19, %r46, %r50;
	mul.wide.s32 	%rd32, %r106, 4;
	add.s64 	%rd33, %rd1, %rd32;
	st.global.f32 	[%rd33], %f60;
$L__BB1_55:
	mov.b32 	%r116, 512;
	mov.pred 	%p80, 0;
	@%p3 bra 	$L__BB1_17;
$L__BB1_56:
	ret;

}
	// .globl	_Z21conv2d_tiled_kernel_2ILi32ELi32EEvPKfS1_Pfiiiiii
.visible .entry _Z21conv2d_tiled_kernel_2ILi32ELi32EEvPKfS1_Pfiiiiii(
	.param .u64 .ptr .align 1 _Z21conv2d_tiled_kernel_2ILi32ELi32EEvPKfS1_Pfiiiiii_param_0,
	.param .u64 .ptr .align 1 _Z21conv2d_tiled_kernel_2ILi32ELi32EEvPKfS1_Pfiiiiii_param_1,
	.param .u64 .ptr .align 1 _Z21conv2d_tiled_kernel_2ILi32ELi32EEvPKfS1_Pfiiiiii_param_2,
	.param .u32 _Z21conv2d_tiled_kernel_2ILi32ELi32EEvPKfS1_Pfiiiiii_param_3,
	.param .u32 _Z21conv2d_tiled_kernel_2ILi32ELi32EEvPKfS1_Pfiiiiii_param_4,
	.param .u32 _Z21conv2d_tiled_kernel_2ILi32ELi32EEvPKfS1_Pfiiiiii_param_5,
	.param .u32 _Z21conv2d_tiled_kernel_2ILi32ELi32EEvPKfS1_Pfiiiiii_param_6,
	.param .u32 _Z21conv2d_tiled_kernel_2ILi32ELi32EEvPKfS1_Pfiiiiii_param_7,
	.param .u32 _Z21conv2d_tiled_kernel_2ILi32ELi32EEvPKfS1_Pfiiiiii_param_8
)
{
	.reg .pred 	%p<68>;
	.reg .b32 	%r<268>;
	.reg .b32 	%f<120>;
	.reg .b64 	%rd<39>;

	ld.param.u64 	%rd5, [_Z21conv2d_tiled_kernel_2ILi32ELi32EEvPKfS1_Pfiiiiii_param_0];
	ld.param.u64 	%rd6, [_Z21conv2d_tiled_kernel_2ILi32ELi32EEvPKfS1_Pfiiiiii_param_1];
	ld.param.u64 	%rd7, [_Z21conv2d_tiled_kernel_2ILi32ELi32EEvPKfS1_Pfiiiiii_param_2];
	ld.param.u32 	%r132, [_Z21conv2d_tiled_kernel_2ILi32ELi32EEvPKfS1_Pfiiiiii_param_3];
	ld.param.u32 	%r133, [_Z21conv2d_tiled_kernel_2ILi32ELi32EEvPKfS1_Pfiiiiii_param_4];
	ld.param.u32 	%r134, [_Z21conv2d_tiled_kernel_2ILi32ELi32EEvPKfS1_Pfiiiiii_param_5];
	ld.param.u32 	%r135, [_Z21conv2d_tiled_kernel_2ILi32ELi32EEvPKfS1_Pfiiiiii_param_6];
	ld.param.u32 	%r136, [_Z21conv2d_tiled_kernel_2ILi32ELi32EEvPKfS1_Pfiiiiii_param_7];
	ld.param.u32 	%r137, [_Z21conv2d_tiled_kernel_2ILi32ELi32EEvPKfS1_Pfiiiiii_param_8];
	cvta.to.global.u64 	%rd1, %rd7;
	cvta.to.global.u64 	%rd2, %rd6;
	mov.u32 	%r138, %ctaid.x;
	shl.b32 	%r1, %r138, 5;
	mov.u32 	%r139, %ctaid.y;
	shl.b32 	%r2, %r139, 5;
	shr.u32 	%r140, %r135, 31;
	add.s32 	%r141, %r135, %r140;
	shr.s32 	%r3, %r141, 1;
	shr.u32 	%r142, %r134, 31;
	add.s32 	%r143, %r134, %r142;
	shr.s32 	%r4, %r143, 1;
	mov.u32 	%r5, %tid.y;
	setp.ge.s32 	%p2, %r5, %r137;
	@%p2 bra 	$L__BB2_8;
	mov.u32 	%r6, %tid.x;
	mov.u32 	%r7, %ntid.x;
	mov.u32 	%r8, %ntid.y;
	sub.s32 	%r9, %r2, %r4;
	sub.s32 	%r10, %r1, %r3;
	cvta.to.global.u64 	%rd3, %rd5;
	mov.u32 	%r239, %r5;
$L__BB2_2:
	setp.ge.s32 	%p3, %r6, %r136;
	@%p3 bra 	$L__BB2_7;
	add.s32 	%r144, %r239, %r9;
	setp.gt.s32 	%p4, %r144, -1;
	setp.lt.s32 	%p5, %r144, %r132;
	and.pred  	%p1, %p4, %p5;
	mul.lo.s32 	%r12, %r144, %r133;
	mul.lo.s32 	%r13, %r239, %r136;
	mov.u32 	%r240, %r6;
$L__BB2_4:
	add.s32 	%r15, %r240, %r10;
	setp.gt.s32 	%p6, %r15, -1;
	setp.lt.s32 	%p7, %r15, %r133;
	and.pred  	%p8, %p6, %p7;
	and.pred  	%p10, %p1, %p8;
	mov.f32 	%f110, 0f00000000;
	not.pred 	%p11, %p10;
	@%p11 bra 	$L__BB2_6;
	add.s32 	%r145, %r15, %r12;
	mul.wide.s32 	%rd8, %r145, 4;
	add.s64 	%rd9, %rd3, %rd8;
	ld.global.nc.f32 	%f110, [%rd9];
$L__BB2_6:
	add.s32 	%r146, %r240, %r13;
	shl.b32 	%r147, %r146, 2;
	mov.u32 	%r148, tile;
	add.s32 	%r149, %r148, %r147;
	st.shared.f32 	[%r149], %f110;
	add.s32 	%r240, %r240, %r7;
	setp.lt.s32 	%p12, %r240, %r136;
	@%p12 bra 	$L__BB2_4;
$L__BB2_7:
	add.s32 	%r239, %r239, %r8;
	setp.lt.s32 	%p13, %r239, %r137;
	@%p13 bra 	$L__BB2_2;
$L__BB2_8:
	bar.sync 	0;
	mov.u32 	%r18, %tid.x;
	mov.u32 	%r19, %ntid.x;
	mul.lo.s32 	%r20, %r5, %r19;
	add.s32 	%r242, %r20, %r18;
	setp.gt.s32 	%p14, %r134, -2;
	neg.s32 	%r22, %r3;
	mov.u32 	%r23, %ntid.y;
	mul.lo.s32 	%r24, %r19, %r23;
	@%p14 bra 	$L__BB2_25;
	div.u32 	%r211, 1023, %r24;
	add.s32 	%r25, %r211, 1;
	and.b32  	%r26, %r25, 3;
	setp.gt.u32 	%p49, %r24, 341;
	mov.b32 	%r247, 0;
	@%p49 bra 	$L__BB2_20;
	shl.b32 	%r27, %r24, 2;
	add.s32 	%r213, %r5, %r23;
	mad.lo.s32 	%r245, %r19, %r213, %r18;
	shl.b32 	%r214, %r23, 1;
	add.s32 	%r215, %r5, %r214;
	mad.lo.s32 	%r244, %r19, %r215, %r18;
	mad.lo.s32 	%r216, %r23, 3, %r5;
	mad.lo.s32 	%r243, %r19, %r216, %r18;
	and.b32  	%r217, %r25, 2044;
	neg.s32 	%r241, %r217;
	mov.b32 	%r247, 0;
$L__BB2_11:
	shr.u32 	%r218, %r242, 5;
	and.b32  	%r219, %r242, 31;
	add.s32 	%r38, %r218, %r2;
	add.s32 	%r39, %r219, %r1;
	setp.ge.s32 	%p50, %r38, %r132;
	setp.ge.s32 	%p51, %r39, %r133;
	or.pred  	%p52, %p50, %p51;
	@%p52 bra 	$L__BB2_13;
	mad.lo.s32 	%r220, %r38, %r133, %r39;
	mul.wide.s32 	%rd29, %r220, 4;
	add.s64 	%rd30, %rd1, %rd29;
	mov.b32 	%r221, 0;
	st.global.u32 	[%rd30], %r221;
$L__BB2_13:
	shr.u32 	%r222, %r245, 5;
	and.b32  	%r223, %r245, 31;
	add.s32 	%r40, %r222, %r2;
	add.s32 	%r41, %r223, %r1;
	setp.ge.s32 	%p53, %r40, %r132;
	setp.ge.s32 	%p54, %r41, %r133;
	or.pred  	%p55, %p53, %p54;
	@%p55 bra 	$L__BB2_15;
	mad.lo.s32 	%r224, %r40, %r133, %r41;
	mul.wide.s32 	%rd31, %r224, 4;
	add.s64 	%rd32, %rd1, %rd31;
	mov.b32 	%r225, 0;
	st.global.u32 	[%rd32], %r225;
$L__BB2_15:
	shr.u32 	%r226, %r244, 5;
	and.b32  	%r227, %r244, 31;
	add.s32 	%r42, %r226, %r2;
	add.s32 	%r43, %r227, %r1;
	setp.ge.s32 	%p56, %r42, %r132;
	setp.ge.s32 	%p57, %r43, %r133;
	or.pred  	%p58, %p56, %p57;
	@%p58 bra 	$L__BB2_17;
	mad.lo.s32 	%r228, %r42, %r133, %r43;
	mul.wide.s32 	%rd33, %r228, 4;
	add.s64 	%rd34, %rd1, %rd33;
	mov.b32 	%r229, 0;
	st.global.u32 	[%rd34], %r229;
$L__BB2_17:
	shr.u32 	%r230, %r243, 5;
	and.b32  	%r231, %r243, 31;
	add.s32 	%r44, %r230, %r2;
	add.s32 	%r45, %r231, %r1;
	setp.ge.s32 	%p59, %r44, %r132;
	setp.ge.s32 	%p60, %r45, %r133;
	or.pred  	%p61, %p59, %p60;
	@%p61 bra 	$L__BB2_19;
	mad.lo.s32 	%r232, %r44, %r133, %r45;
	mul.wide.s32 	%rd35, %r232, 4;
	add.s64 	%rd36, %rd1, %rd35;
	mov.b32 	%r233, 0;
	st.global.u32 	[%rd36], %r233;
$L__BB2_19:
	add.s32 	%r247, %r247, %r27;
	add.s32 	%r245, %r245, %r27;
	add.s32 	%r244, %r244, %r27;
	add.s32 	%r243, %r243, %r27;
	add.s32 	%r242, %r242, %r27;
	add.s32 	%r241, %r241, 4;
	setp.ne.s32 	%p62, %r241, 0;
	@%p62 bra 	$L__BB2_11;
$L__BB2_20:
	setp.eq.s32 	%p63, %r26, 0;
	@%p63 bra 	$L__BB2_60;
	add.s32 	%r234, %r18, %r247;
	add.s32 	%r249, %r234, %r20;
	neg.s32 	%r248, %r26;
$L__BB2_22:
	.pragma "nounroll";
	shr.u32 	%r235, %r249, 5;
	and.b32  	%r236, %r249, 31;
	add.s32 	%r57, %r235, %r2;
	add.s32 	%r58, %r236, %r1;
	setp.ge.s32 	%p64, %r57, %r132;
	setp.ge.s32 	%p65, %r58, %r133;
	or.pred  	%p66, %p64, %p65;
	@%p66 bra 	$L__BB2_24;
	mad.lo.s32 	%r237, %r57, %r133, %r58;
	mul.wide.s32 	%rd37, %r237, 4;
	add.s64 	%rd38, %rd1, %rd37;
	mov.b32 	%r238, 0;
	st.global.u32 	[%rd38], %r238;
$L__BB2_24:
	add.s32 	%r249, %r249, %r24;
	add.s32 	%r248, %r248, 1;
	setp.eq.s32 	%p67, %r248, 0;
	@%p67 bra 	$L__BB2_60;
	bra.uni 	$L__BB2_22;
$L__BB2_25:
	setp.gt.s32 	%p15, %r135, -2;
	@%p15 bra 	$L__BB2_41;
	div.u32 	%r182, 1023, %r24;
	add.s32 	%r61, %r182, 1;
	and.b32  	%r62, %r61, 3;
	setp.gt.u32 	%p30, %r24, 341;
	mov.b32 	%r255, 0;
	@%p30 bra 	$L__BB2_36;
	shl.b32 	%r63, %r24, 2;
	add.s32 	%r184, %r5, %r23;
	mad.lo.s32 	%r254, %r19, %r184, %r18;
	shl.b32 	%r185, %r23, 1;
	add.s32 	%r186, %r5, %r185;
	mad.lo.s32 	%r253, %r19, %r186, %r18;
	mad.lo.s32 	%r187, %r23, 3, %r5;
	mad.lo.s32 	%r252, %r19, %r187, %r18;
	and.b32  	%r188, %r61, 2044;
	neg.s32 	%r250, %r188;
	mov.b32 	%r255, 0;
$L__BB2_28:
	shr.u32 	%r189, %r242, 5;
	and.b32  	%r190, %r242, 31;
	add.s32 	%r74, %r189, %r2;
	add.s32 	%r75, %r190, %r1;
	setp.lt.s32 	%p31, %r74, %r132;
	setp.lt.s32 	%p32, %r75, %r133;
	and.pred  	%p33, %p31, %p32;
	@%p33 bra 	$L__BB2_61;
$L__BB2_29:
	shr.u32 	%r193, %r254, 5;
	and.b32  	%r194, %r254, 31;
	add.s32 	%r76, %r193, %r2;
	add.s32 	%r77, %r194, %r1;
	setp.ge.s32 	%p34, %r76, %r132;
	setp.ge.s32 	%p35, %r77, %r133;
	or.pred  	%p36, %p34, %p35;
	@%p36 bra 	$L__BB2_31;
	mad.lo.s32 	%r195, %r76, %r133, %r77;
	mul.wide.s32 	%rd21, %r195, 4;
	add.s64 	%rd22, %rd1, %rd21;
	mov.b32 	%r196, 0;
	st.global.u32 	[%rd22], %r196;
$L__BB2_31:
	shr.u32 	%r197, %r253, 5;
	and.b32  	%r198, %r253, 31;
	add.s32 	%r78, %r197, %r2;
	add.s32 	%r79, %r198, %r1;
	setp.ge.s32 	%p37, %r78, %r132;
	setp.ge.s32 	%p38, %r79, %r133;
	or.pred  	%p39, %p37, %p38;
	@%p39 bra 	$L__BB2_33;
	mad.lo.s32 	%r199, %r78, %r133, %r79;
	mul.wide.s32 	%rd23, %r199, 4;
	add.s64 	%rd24, %rd1, %rd23;
	mov.b32 	%r200, 0;
	st.global.u32 	[%rd24], %r200;
$L__BB2_33:
	shr.u32 	%r201, %r252, 5;
	and.b32  	%r202, %r252, 31;
	add.s32 	%r80, %r201, %r2;
	add.s32 	%r81, %r202, %r1;
	setp.ge.s32 	%p40, %r80, %r132;
	setp.ge.s32 	%p41, %r81, %r133;
	or.pred  	%p42, %p40, %p41;
	@%p42 bra 	$L__BB2_35;
	mad.lo.s32 	%r203, %r80, %r133, %r81;
	mul.wide.s32 	%rd25, %r203, 4;
	add.s64 	%rd26, %rd1, %rd25;
	mov.b32 	%r204, 0;
	st.global.u32 	[%rd26], %r204;
$L__BB2_35:
	add.s32 	%r255, %r255, %r63;
	add.s32 	%r254, %r254, %r63;
	add.s32 	%r253, %r253, %r63;
	add.s32 	%r252, %r252, %r63;
	add.s32 	%r242, %r242, %r63;
	add.s32 	%r250, %r250, 4;
	setp.eq.s32 	%p43, %r250, 0;
	@%p43 bra 	$L__BB2_36;
	bra.uni 	$L__BB2_28;
$L__BB2_36:
	setp.eq.s32 	%p44, %r62, 0;
	@%p44 bra 	$L__BB2_60;
	add.s32 	%r205, %r18, %r255;
	add.s32 	%r258, %r205, %r20;
	neg.s32 	%r257, %r62;
$L__BB2_38:
	.pragma "nounroll";
	shr.u32 	%r206, %r258, 5;
	and.b32  	%r207, %r258, 31;
	add.s32 	%r93, %r206, %r2;
	add.s32 	%r94, %r207, %r1;
	setp.ge.s32 	%p45, %r93, %r132;
	setp.ge.s32 	%p46, %r94, %r133;
	or.pred  	%p47, %p45, %p46;
	@%p47 bra 	$L__BB2_40;
	mad.lo.s32 	%r208, %r93, %r133, %r94;
	mul.wide.s32 	%rd27, %r208, 4;
	add.s64 	%rd28, %rd1, %rd27;
	mov.b32 	%r209, 0;
	st.global.u32 	[%rd28], %r209;
$L__BB2_40:
	add.s32 	%r258, %r258, %r24;
	add.s32 	%r257, %r257, 1;
	setp.eq.s32 	%p48, %r257, 0;
	@%p48 bra 	$L__BB2_60;
	bra.uni 	$L__BB2_38;
$L__BB2_41:
	abs.s32 	%r151, %r3;
	add.s32 	%r97, %r3, %r151;
	add.s32 	%r152, %r97, 1;
	and.b32  	%r98, %r152, 15;
	add.s32 	%r99, %r98, -1;
	and.b32  	%r100, %r152, 7;
	add.s32 	%r101, %r100, -1;
	and.b32  	%r102, %r152, 3;
	max.s32 	%r153, %r3, %r22;
	add.s32 	%r154, %r3, %r153;
	add.s32 	%r155, %r154, 1;
	and.b32  	%r156, %r155, -16;
	neg.s32 	%r103, %r156;
	mov.b32 	%r259, 0;
$L__BB2_42:
	add.s32 	%r157, %r242, %r259;
	shr.u32 	%r105, %r157, 5;
	and.b32  	%r106, %r157, 31;
	add.s32 	%r107, %r105, %r2;
	add.s32 	%r108, %r106, %r1;
	setp.ge.s32 	%p16, %r107, %r132;
	setp.ge.s32 	%p17, %r108, %r133;
	or.pred  	%p18, %p16, %p17;
	@%p18 bra 	$L__BB2_59;
	neg.s32 	%r260, %r4;
	mov.f32 	%f119, 0f00000000;
$L__BB2_44:
	mov.u32 	%r110, %r260;
	setp.lt.u32 	%p19, %r97, 15;
	add.s32 	%r158, %r110, %r4;
	mul.lo.s32 	%r262, %r158, %r135;
	add.s32 	%r112, %r262, %r3;
	add.s32 	%r159, %r158, %r105;
	mul.lo.s32 	%r113, %r159, %r136;
	add.s32 	%r160, %r106, %r3;
	add.s32 	%r114, %r160, %r113;
	mov.u32 	%r265, %r22;
	@%p19 bra 	$L__BB2_47;
	add.s32 	%r161, %r106, %r113;
	shl.b32 	%r162, %r161, 2;
	mov.u32 	%r163, tile;
	add.s32 	%r164, %r163, %r162;
	add.s32 	%r261, %r164, 32;
	mov.u32 	%r263, %r103;
	mov.u32 	%r265, %r22;
$L__BB2_46:
	.pragma "nounroll";
	mul.wide.s32 	%rd10, %r262, 4;
	add.s64 	%rd11, %rd2, %rd10;
	ld.global.nc.f32 	%f21, [%rd11];
	ld.shared.f32 	%f22, [%r261+-32];
	fma.rn.f32 	%f23, %f21, %f22, %f119;
	ld.global.nc.f32 	%f24, [%rd11+4];
	ld.shared.f32 	%f25, [%r261+-28];
	fma.rn.f32 	%f26, %f24, %f25, %f23;
	ld.global.nc.f32 	%f27, [%rd11+8];
	ld.shared.f32 	%f28, [%r261+-24];
	fma.rn.f32 	%f29, %f27, %f28, %f26;
	ld.global.nc.f32 	%f30, [%rd11+12];
	ld.shared.f32 	%f31, [%r261+-20];
	fma.rn.f32 	%f32, %f30, %f31, %f29;
	ld.global.nc.f32 	%f33, [%rd11+16];
	ld.shared.f32 	%f34, [%r261+-16];
	fma.rn.f32 	%f35, %f33, %f34, %f32;
	ld.global.nc.f32 	%f36, [%rd11+20];
	ld.shared.f32 	%f37, [%r261+-12];
	fma.rn.f32 	%f38, %f36, %f37, %f35;
	ld.global.nc.f32 	%f39, [%rd11+24];
	ld.shared.f32 	%f40, [%r261+-8];
	fma.rn.f32 	%f41, %f39, %f40, %f38;
	ld.global.nc.f32 	%f42, [%rd11+28];
	ld.shared.f32 	%f43, [%r261+-4];
	fma.rn.f32 	%f44, %f42, %f43, %f41;
	ld.global.nc.f32 	%f45, [%rd11+32];
	ld.shared.f32 	%f46, [%r261];
	fma.rn.f32 	%f47, %f45, %f46, %f44;
	ld.global.nc.f32 	%f48, [%rd11+36];
	ld.shared.f32 	%f49, [%r261+4];
	fma.rn.f32 	%f50, %f48, %f49, %f47;
	ld.global.nc.f32 	%f51, [%rd11+40];
	ld.shared.f32 	%f52, [%r261+8];
	fma.rn.f32 	%f53, %f51, %f52, %f50;
	ld.global.nc.f32 	%f54, [%rd11+44];
	ld.shared.f32 	%f55, [%r261+12];
	fma.rn.f32 	%f56, %f54, %f55, %f53;
	ld.global.nc.f32 	%f57, [%rd11+48];
	ld.shared.f32 	%f58, [%r261+16];
	fma.rn.f32 	%f59, %f57, %f58, %f56;
	ld.global.nc.f32 	%f60, [%rd11+52];
	ld.shared.f32 	%f61, [%r261+20];
	fma.rn.f32 	%f62, %f60, %f61, %f59;
	ld.global.nc.f32 	%f63, [%rd11+56];
	ld.shared.f32 	%f64, [%r261+24];
	fma.rn.f32 	%f65, %f63, %f64, %f62;
	ld.global.nc.f32 	%f66, [%rd11+60];
	ld.shared.f32 	%f67, [%r261+28];
	fma.rn.f32 	%f119, %f66, %f67, %f65;
	add.s32 	%r265, %r265, 16;
	add.s32 	%r263, %r263, 16;
	add.s32 	%r262, %r262, 16;
	add.s32 	%r261, %r261, 64;
	setp.ne.s32 	%p20, %r263, 0;
	@%p20 bra 	$L__BB2_46;
$L__BB2_47:
	setp.eq.s32 	%p21, %r98, 0;
	@%p21 bra 	$L__BB2_57;
	setp.lt.u32 	%p22, %r99, 7;
	@%p22 bra 	$L__BB2_50;
	add.s32 	%r165, %r112, %r265;
	mul.wide.s32 	%rd12, %r165, 4;
	add.s64 	%rd13, %rd2, %rd12;
	ld.global.nc.f32 	%f69, [%rd13];
	add.s32 	%r166, %r114, %r265;
	shl.b32 	%r167, %r166, 2;
	mov.u32 	%r168, tile;
	add.s32 	%r169, %r168, %r167;
	ld.shared.f32 	%f70, [%r169];
	fma.rn.f32 	%f71, %f69, %f70, %f119;
	ld.global.nc.f32 	%f72, [%rd13+4];
	ld.shared.f32 	%f73, [%r169+4];
	fma.rn.f32 	%f74, %f72, %f73, %f71;
	ld.global.nc.f32 	%f75, [%rd13+8];
	ld.shared.f32 	%f76, [%r169+8];
	fma.rn.f32 	%f77, %f75, %f76, %f74;
	ld.global.nc.f32 	%f78, [%rd13+12];
	ld.shared.f32 	%f79, [%r169+12];
	fma.rn.f32 	%f80, %f78, %f79, %f77;
	ld.global.nc.f32 	%f81, [%rd13+16];
	ld.shared.f32 	%f82, [%r169+16];
	fma.rn.f32 	%f83, %f81, %f82, %f80;
	ld.global.nc.f32 	%f84, [%rd13+20];
	ld.shared.f32 	%f85, [%r169+20];
	fma.rn.f32 	%f86, %f84, %f85, %f83;
	ld.global.nc.f32 	%f87, [%rd13+24];
	ld.shared.f32 	%f88, [%r169+24];
	fma.rn.f32 	%f89, %f87, %f88, %f86;
	ld.global.nc.f32 	%f90, [%rd13+28];
	ld.shared.f32 	%f91, [%r169+28];
	fma.rn.f32 	%f119, %f90, %f91, %f89;
	add.s32 	%r265, %r265, 8;
$L__BB2_50:
	setp.eq.s32 	%p23, %r100, 0;
	@%p23 bra 	$L__BB2_57;
	setp.lt.u32 	%p24, %r101, 3;
	@%p24 bra 	$L__BB2_53;
	add.s32 	%r170, %r112, %r265;
	mul.wide.s32 	%rd14, %r170, 4;
	add.s64 	%rd15, %rd2, %rd14;
	ld.global.nc.f32 	%f93, [%rd15];
	add.s32 	%r171, %r114, %r265;
	shl.b32 	%r172, %r171, 2;
	mov.u32 	%r173, tile;
	add.s32 	%r174, %r173, %r172;
	ld.shared.f32 	%f94, [%r174];
	fma.rn.f32 	%f95, %f93, %f94, %f119;
	ld.global.nc.f32 	%f96, [%rd15+4];
	ld.shared.f32 	%f97, [%r174+4];
	fma.rn.f32 	%f98, %f96, %f97, %f95;
	ld.global.nc.f32 	%f99, [%rd15+8];
	ld.shared.f32 	%f100, [%r174+8];
	fma.rn.f32 	%f101, %f99, %f100, %f98;
	ld.global.nc.f32 	%f102, [%rd15+12];
	ld.shared.f32 	%f103, [%r174+12];
	fma.rn.f32 	%f119, %f102, %f103, %f101;
	add.s32 	%r265, %r265, 4;
$L__BB2_53:
	setp.eq.s32 	%p25, %r102, 0;
	@%p25 bra 	$L__BB2_57;
	setp.eq.s32 	%p26, %r102, 1;
	add.s32 	%r175, %r112, %r265;
	mul.wide.s32 	%rd16, %r175, 4;
	add.s64 	%rd4, %rd2, %rd16;
	ld.global.nc.f32 	%f104, [%rd4];
	add.s32 	%r176, %r114, %r265;
	shl.b32 	%r177, %r176, 2;
	mov.u32 	%r178, tile;
	add.s32 	%r129, %r178, %r177;
	ld.shared.f32 	%f105, [%r129];
	fma.rn.f32 	%f119, %f104, %f105, %f119;
	@%p26 bra 	$L__BB2_57;
	setp.eq.s32 	%p27, %r102, 2;
	ld.global.nc.f32 	%f106, [%rd4+4];
	ld.shared.f32 	%f107, [%r129+4];
	fma.rn.f32 	%f119, %f106, %f107, %f119;
	@%p27 bra 	$L__BB2_57;
	ld.global.nc.f32 	%f108, [%rd4+8];
	ld.shared.f32 	%f109, [%r129+8];
	fma.rn.f32 	%f119, %f108, %f109, %f119;
$L__BB2_57:
	add.s32 	%r260, %r110, 1;
	abs.s32 	%r179, %r4;
	setp.ne.s32 	%p28, %r110, %r179;
	@%p28 bra 	$L__BB2_44;
	mad.lo.s32 	%r180, %r107, %r133, %r108;
	mul.wide.s32 	%rd17, %r180, 4;
	add.s64 	%rd18, %rd1, %rd17;
	st.global.f32 	[%rd18], %f119;
$L__BB2_59:
	add.s32 	%r259, %r259, %r24;
	setp.lt.u32 	%p29, %r259, 1024;
	@%p29 bra 	$L__BB2_42;
$L__BB2_60:
	ret;
$L__BB2_61:
	mad.lo.s32 	%r191, %r74, %r133, %r75;
	mul.wide.s32 	%rd19, %r191, 4;
	add.s64 	%rd20, %rd1, %rd19;
	mov.b32 	%r192, 0;
	st.global.u32 	[%rd20], %r192;
	bra.uni 	$L__BB2_29;

}


// ===== COMPILED SASS (sm_100) =====

	.target	sm_100

	.elftype	@"ET_EXEC"


//--------------------- .note.nv.tkinfo           --------------------------
	.section	.note.nv.tkinfo,"",@"SHT_NOTE"
	.sectionflags	@"SHF_NOTE_NV_TKINFO"
	.tkinfo
        /*0018*/ 	.word	0x00000002
        /*0030*/ 	.string	""
        /*0030*/ 	.string	"ptxas"
        /*0030*/ 	.string	"Cuda compilation tools, release 13.0, V13.0.88"
        /*0030*/ 	.string	"Build cuda_13.0.r13.0/compiler.36424714_0"
        /*0030*/ 	.string	"-arch sm_100 -m 64 "



//--------------------- .note.nv.cuinfo           --------------------------
	.section	.note.nv.cuinfo,"",@"SHT_NOTE"
	.sectionflags	@"SHF_NOTE_NV_CUINFO"
        /*0018*/ 	.short	0x0002
        /*001a*/ 	.short	0x0064
        /*001c*/ 	.short	0x0082
	.zero		2


//--------------------- .nv.info                  --------------------------
	.section	.nv.info,"",@"SHT_CUDA_INFO"
	.align	4


	//----- nvinfo : EIATTR_REGCOUNT
	.align		4
        /*0000*/ 	.byte	0x04, 0x2f
        /*0002*/ 	.short	(.L_1 - .L_0)
	.align		4
.L_0:
        /*0004*/ 	.word	index@(_Z19conv2d_naive_kernelPKfS0_Pfiiii)
        /*0008*/ 	.word	0x0000001f


	//----- nvinfo : EIATTR_FRAME_SIZE
	.align		4
.L_1:
        /*000c*/ 	.byte	0x04, 0x11
        /*000e*/ 	.short	(.L_3 - .L_2)
	.align		4
.L_2:
        /*0010*/ 	.word	index@(_Z19conv2d_naive_kernelPKfS0_Pfiiii)
        /*0014*/ 	.word	0x00000000


	//----- nvinfo : EIATTR_REGCOUNT
	.align		4
.L_3:
        /*0018*/ 	.byte	0x04, 0x2f
        /*001a*/ 	.short	(.L_5 - .L_4)
	.align		4
.L_4:
        /*001c*/ 	.word	index@(_Z21conv2d_tiled_kernel_1ILi32ELi32ELi512EEvPKfS1_Pfiiii)
        /*0020*/ 	.word	0x0000001c


	//----- nvinfo : EIATTR_FRAME_SIZE
	.align		4
.L_5:
        /*0024*/ 	.byte	0x04, 0x11
        /*0026*/ 	.short	(.L_7 - .L_6)
	.align		4
.L_6:
        /*0028*/ 	.word	index@(_Z21conv2d_tiled_kernel_1ILi32ELi32ELi512EEvPKfS1_Pfiiii)
        /*002c*/ 	.word	0x00000000


	//----- nvinfo : EIATTR_REGCOUNT
	.align		4
.L_7:
        /*0030*/ 	.byte	0x04, 0x2f
        /*0032*/ 	.short	(.L_9 - .L_8)
	.align		4
.L_8:
        /*0034*/ 	.word	index@(_Z21conv2d_tiled_kernel_2ILi32ELi32EEvPKfS1_Pfiiiiii)
        /*0038*/ 	.word	0x00000020


	//----- nvinfo : EIATTR_FRAME_SIZE
	.align		4
.L_9:
        /*003c*/ 	.byte	0x04, 0x11
        /*003e*/ 	.short	(.L_11 - .L_10)
	.align		4
.L_10:
        /*0040*/ 	.word	index@(_Z21conv2d_tiled_kernel_2ILi32ELi32EEvPKfS1_Pfiiiiii)
        /*0044*/ 	.word	0x00000000


	//----- nvinfo : EIATTR_MIN_STACK_SIZE
	.align		4
.L_11:
        /*0048*/ 	.byte	0x04, 0x12
        /*004a*/ 	.short	(.L_13 - .L_12)
	.align		4
.L_12:
        /*004c*/ 	.word	index@(_Z21conv2d_tiled_kernel_2ILi32ELi32EEvPKfS1_Pfiiiiii)
        /*0050*/ 	.word	0x00000000


	//----- nvinfo : EIATTR_MIN_STACK_SIZE
	.align		4
.L_13:
        /*0054*/ 	.byte	0x04, 0x12
        /*0056*/ 	.short	(.L_15 - .L_14)
	.align		4
.L_14:
        /*0058*/ 	.word	index@(_Z21conv2d_tiled_kernel_1ILi32ELi32ELi512EEvPKfS1_Pfiiii)
        /*005c*/ 	.word	0x00000000


	//----- nvinfo : EIATTR_MIN_STACK_SIZE
	.align		4
.L_15:
        /*0060*/ 	.byte	0x04, 0x12
        /*0062*/ 	.short	(.L_17 - .L_16)
	.align		4
.L_16:
        /*0064*/ 	.word	index@(_Z19conv2d_naive_kernelPKfS0_Pfiiii)
        /*0068*/ 	.word	0x00000000
.L_17:


//--------------------- .nv.compat                --------------------------
	.section	.nv.compat,"",@"SHT_CUDA_COMPAT_INFO"
	.align	4
        /*0000*/ 	.byte	0x02, 0x09, 0x00, 0x00, 0x02, 0x02, 0x01, 0x00, 0x02, 0x05, 0x05, 0x00, 0x03, 0x07, 0x01, 0x01
        /*0010*/ 	.byte	0x02, 0x03, 0x00, 0x00, 0x02, 0x06, 0x01, 0x00, 0x04, 0x0b, 0x08, 0x00, 0x09, 0x00, 0x00, 0x00
        /*0020*/ 	.byte	0x00, 0x00, 0x00, 0x00


//--------------------- .nv.info._Z21conv2d_tiled_kernel_2ILi32ELi32EEvPKfS1_Pfiiiiii --------------------------
	.section	.nv.info._Z21conv2d_tiled_kernel_2ILi32ELi32EEvPKfS1_Pfiiiiii,"",@"SHT_CUDA_INFO"
	.sectionflags	@""
	.align	4


	//----- nvinfo : EIATTR_CUDA_API_VERSION
	.align		4
        /*0000*/ 	.byte	0x04, 0x37
        /*0002*/ 	.short	(.L_19 - .L_18)
.L_18:
        /*0004*/ 	.word	0x00000082


	//----- nvinfo : EIATTR_KPARAM_INFO
	.align		4
.L_19:
        /*0008*/ 	.byte	0x04, 0x17
        /*000a*/ 	.short	(.L_21 - .L_20)
.L_20:
        /*000c*/ 	.word	0x00000000
        /*0010*/ 	.short	0x0008
        /*0012*/ 	.short	0x002c
        /*0014*/ 	.byte	0x00, 0xf0, 0x11, 0x00


	//----- nvinfo : EIATTR_KPARAM_INFO
	.align		4
.L_21:
        /*0018*/ 	.byte	0x04, 0x17
        /*001a*/ 	.short	(.L_23 - .L_22)
.L_22:
        /*001c*/ 	.word	0x00000000
        /*0020*/ 	.short	0x0007
        /*0022*/ 	.short	0x0028
        /*0024*/ 	.byte	0x00, 0xf0, 0x11, 0x00


	//----- nvinfo : EIATTR_KPARAM_INFO
	.align		4
.L_23:
        /*0028*/ 	.byte	0x04, 0x17
        /*002a*/ 	.short	(.L_25 - .L_24)
.L_24:
        /*002c*/ 	.word	0x00000000
        /*0030*/ 	.short	0x0006
        /*0032*/ 	.short	0x0024
        /*0034*/ 	.byte	0x00, 0xf0, 0x11, 0x00


	//----- nvinfo : EIATTR_KPARAM_INFO
	.align		4
.L_25:
        /*0038*/ 	.byte	0x04, 0x17
        /*003a*/ 	.short	(.L_27 - .L_26)
.L_26:
        /*003c*/ 	.word	0x00000000
        /*0040*/ 	.short	0x0005
        /*0042*/ 	.short	0x0020
        /*0044*/ 	.byte	0x00, 0xf0, 0x11, 0x00


	//----- nvinfo : EIATTR_KPARAM_INFO
	.align		4
.L_27:
        /*0048*/ 	.byte	0x04, 0x17
        /*004a*/ 	.short	(.L_29 - .L_28)
.L_28:
        /*004c*/ 	.word	0x00000000
        /*0050*/ 	.short	0x0004
        /*0052*/ 	.short	0x001c
        /*0054*/ 	.byte	0x00, 0xf0, 0x11, 0x00


	//----- nvinfo : EIATTR_KPARAM_INFO
	.align		4
.L_29:
        /*0058*/ 	.byte	0x04, 0x17
        /*005a*/ 	.short	(.L_31 - .L_30)
.L_30:
        /*005c*/ 	.word	0x00000000
        /*0060*/ 	.short	0x0003
        /*0062*/ 	.short	0x0018
        /*0064*/ 	.byte	0x00, 0xf0, 0x11, 0x00


	//----- nvinfo : EIATTR_KPARAM_INFO
	.align		4
.L_31:
        /*0068*/ 	.byte	0x04, 0x17
        /*006a*/ 	.short	(.L_33 - .L_32)
.L_32:
        /*006c*/ 	.word	0x00000000
        /*0070*/ 	.short	0x0002
        /*0072*/ 	.short	0x0010
        /*0074*/ 	.byte	0x00, 0xf5, 0x21, 0x00


	//----- nvinfo : EIATTR_KPARAM_INFO
	.align		4
.L_33:
        /*0078*/ 	.byte	0x04, 0x17
        /*007a*/ 	.short	(.L_35 - .L_34)
.L_34:
        /*007c*/ 	.word	0x00000000
        /*0080*/ 	.short	0x0001
        /*0082*/ 	.short	0x0008
        /*0084*/ 	.byte	0x00, 0xf5, 0x21, 0x00


	//----- nvinfo : EIATTR_KPARAM_INFO
	.align		4
.L_35:
        /*0088*/ 	.byte	0x04, 0x17
        /*008a*/ 	.short	(.L_37 - .L_36)
.L_36:
        /*008c*/ 	.word	0x00000000
        /*0090*/ 	.short	0x0000
        /*0092*/ 	.short	0x0000
        /*0094*/ 	.byte	0x00, 0xf5, 0x21, 0x00


	//----- nvinfo : EIATTR_SPARSE_MMA_MASK
	.align		4
.L_37:
        /*0098*/ 	.byte	0x03, 0x50
        /*009a*/ 	.short	0x0000


	//----- nvinfo : EIATTR_MAXREG_COUNT
	.align		4
        /*009c*/ 	.byte	0x03, 0x1b
        /*009e*/ 	.short	0x00ff


	//----- nvinfo : EIATTR_NUM_BARRIERS
	.align		4
        /*00a0*/ 	.byte	0x02, 0x4c
        /*00a2*/ 	.byte	0x01
	.zero		1


	//----- nvinfo : EIATTR_MERCURY_ISA_VERSION
	.align		4
        /*00a4*/ 	.byte	0x03, 0x5f
        /*00a6*/ 	.short	0x0101


	//----- nvinfo : EIATTR_VRC_CTA_INIT_COUNT
	.align		4
        /*00a8*/ 	.byte	0x02, 0x4a
	.zero		1
	.zero		1


	//----- nvinfo : EIATTR_EXIT_INSTR_OFFSETS
	.align		4
        /*00ac*/ 	.byte	0x04, 0x1c
        /*00ae*/ 	.short	(.L_39 - .L_38)


	//   ....[0]....
.L_38:
        /*00b0*/ 	.word	0x00000900


	//   ....[1]....
        /*00b4*/ 	.word	0x000009f0


	//   ....[2]....
        /*00b8*/ 	.word	0x000011f0


	//   ....[3]....
        /*00bc*/ 	.word	0x000012e0


	//   ....[4]....
        /*00c0*/ 	.word	0x00001ff0


	//----- nvinfo : EIATTR_CRS_STACK_SIZE
	.align		4
.L_39:
        /*00c4*/ 	.byte	0x04, 0x1e
        /*00c6*/ 	.short	(.L_41 - .L_40)
.L_40:
        /*00c8*/ 	.word	0x00000000


	//----- nvinfo : EIATTR_CBANK_PARAM_SIZE
	.align		4
.L_41:
        /*00cc*/ 	.byte	0x03, 0x19
        /*00ce*/ 	.short	0x0030


	//----- nvinfo : EIATTR_PARAM_CBANK
	.align		4
        /*00d0*/ 	.byte	0x04, 0x0a
        /*00d2*/ 	.short	(.L_43 - .L_42)
	.align		4
.L_42:
        /*00d4*/ 	.word	index@(.nv.constant0._Z21conv2d_tiled_kernel_2ILi32ELi32EEvPKfS1_Pfiiiiii)
        /*00d8*/ 	.short	0x0380
        /*00da*/ 	.short	0x0030


	//----- nvinfo : EIATTR_SW_WAR
	.align		4
.L_43:
        /*00dc*/ 	.byte	0x04, 0x36
        /*00de*/ 	.short	(.L_45 - .L_44)
.L_44:
        /*00e0*/ 	.word	0x00000008
.L_45:


//--------------------- .nv.info._Z21conv2d_tiled_kernel_1ILi32ELi32ELi512EEvPKfS1_Pfiiii --------------------------
	.section	.nv.info._Z21conv2d_tiled_kernel_1ILi32ELi32ELi512EEvPKfS1_Pfiiii,"",@"SHT_CUDA_INFO"
	.sectionflags	@""
	.align	4


	//----- nvinfo : EIATTR_CUDA_API_VERSION
	.align		4
        /*0000*/ 	.byte	0x04, 0x37
        /*0002*/ 	.short	(.L_47 - .L_46)
.L_46:
        /*0004*/ 	.word	0x00000082


	//----- nvinfo : EIATTR_KPARAM_INFO
	.align		4
.L_47:
        /*0008*/ 	.byte	0x04, 0x17
        /*000a*/ 	.short	(.L_49 - .L_48)
.L_48:
        /*000c*/ 	.word	0x00000000
        /*0010*/ 	.short	0x0006
        /*0012*/ 	.short	0x0024
        /*0014*/ 	.byte	0x00, 0xf0, 0x11, 0x00


	//----- nvinfo : EIATTR_KPARAM_INFO
	.align		4
.L_49:
        /*0018*/ 	.byte	0x04, 0x17
        /*001a*/ 	.short	(.L_51 - .L_50)
.L_50:
        /*001c*/ 	.word	0x00000000
        /*0020*/ 	.short	0x0005
        /*0022*/ 	.short	0x0020
        /*0024*/ 	.byte	0x00, 0xf0, 0x11, 0x00


	//----- nvinfo : EIATTR_KPARAM_INFO
	.align		4
.L_51:
        /*0028*/ 	.byte	0x04, 0x17
        /*002a*/ 	.short	(.L_53 - .L_52)
.L_52:
        /*002c*/ 	.word	0x00000000
        /*0030*/ 	.short	0x0004
        /*0032*/ 	.short	0x001c
        /*0034*/ 	.byte	0x00, 0xf0, 0x11, 0x00


	//----- nvinfo : EIATTR_KPARAM_INFO
	.align		4
.L_53:
        /*0038*/ 	.byte	0x04, 0x17
        /*003a*/ 	.short	(.L_55 - .L_54)
.L_54:
        /*003c*/ 	.word	0x00000000
        /*0040*/ 	.short	0x0003
        /*0042*/ 	.short	0x0018
        /*0044*/ 	.byte	0x00, 0xf0, 0x11, 0x00


	//----- nvinfo : EIATTR_KPARAM_INFO
	.align		4
.L_55:
        /*0048*/ 	.byte	0x04, 0x17
        /*004a*/ 	.short	(.L_57 - .L_56)
.L_56:
        /*004c*/ 	.word	0x00000000
        /*0050*/ 	.short	0x0002
        /*0052*/ 	.short	0x0010
        /*0054*/ 	.byte	0x00, 0xf5, 0x21, 0x00


	//----- nvinfo : EIATTR_KPARAM_INFO
	.align		4
.L_57:
        /*0058*/ 	.byte	0x04, 0x17
        /*005a*/ 	.short	(.L_59 - .L_58)
.L_58:
        /*005c*/ 	.word	0x00000000
        /*0060*/ 	.short	0x0001
        /*0062*/ 	.short	0x0008
        /*0064*/ 	.byte	0x00, 0xf5, 0x21, 0x00


	//----- nvinfo : EIATTR_KPARAM_INFO
	.align		4
.L_59:
        /*0068*/ 	.byte	0x04, 0x17
        /*006a*/ 	.short	(.L_61 - .L_60)
.L_60:
        /*006c*/ 	.word	0x00000000
        /*0070*/ 	.short	0x0000
        /*0072*/ 	.short	0x0000
        /*0074*/ 	.byte	0x00, 0xf5, 0x21, 0x00


	//----- nvinfo : EIATTR_SPARSE_MMA_MASK
	.align		4
.L_61:
        /*0078*/ 	.byte	0x03, 0x50
        /*007a*/ 	.short	0x0000


	//----- nvinfo : EIATTR_MAXREG_COUNT
	.align		4
        /*007c*/ 	.byte	0x03, 0x1b
        /*007e*/ 	.short	0x00ff


	//----- nvinfo : EIATTR_NUM_BARRIERS
	.align		4
        /*0080*/ 	.byte	0x02, 0x4c
        /*0082*/ 	.byte	0x01
	.zero		1


	//----- nvinfo : EIATTR_MERCURY_ISA_VERSION
	.align		4
        /*0084*/ 	.byte	0x03, 0x5f
        /*0086*/ 	.short	0x0101


	//----- nvinfo : EIATTR_VRC_CTA_INIT_COUNT
	.align		4
        /*0088*/ 	.byte	0x02, 0x4a
	.zero		1
	.zero		1


	//----- nvinfo : EIATTR_EXIT_INSTR_OFFSETS
	.align		4
        /*008c*/ 	.byte	0x04, 0x1c
        /*008e*/ 	.short	(.L_63 - .L_62)


	//   ....[0]....
.L_62:
        /*0090*/ 	.word	0x000002f0


	//   ....[1]....
        /*0094*/ 	.word	0x00000340


	//   ....[2]....
        /*0098*/ 	.word	0x00000400


	//   ....[3]....
        /*009c*/ 	.word	0x00000450


	//   ....[4]....
        /*00a0*/ 	.word	0x00001200


	//----- nvinfo : EIATTR_CRS_STACK_SIZE
	.align		4
.L_63:
        /*00a4*/ 	.byte	0x04, 0x1e
        /*00a6*/ 	.short	(.L_65 - .L_64)
.L_64:
        /*00a8*/ 	.word	0x00000000


	//----- nvinfo : EIATTR_CBANK_PARAM_SIZE
	.align		4
.L_65:
        /*00ac*/ 	.byte	0x03, 0x19
        /*00ae*/ 	.short	0x0028


	//----- nvinfo : EIATTR_PARAM_CBANK
	.align		4
        /*00b0*/ 	.byte	0x04, 0x0a
        /*00b2*/ 	.short	(.L_67 - .L_66)
	.align		4
.L_66:
        /*00b4*/ 	.word	index@(.nv.constant0._Z21conv2d_tiled_kernel_1ILi32ELi32ELi512EEvPKfS1_Pfiiii)
        /*00b8*/ 	.short	0x0380
        /*00ba*/ 	.short	0x0028


	//----- nvinfo : EIATTR_SW_WAR
	.align		4
.L_67:
        /*00bc*/ 	.byte	0x04, 0x36
        /*00be*/ 	.short	(.L_69 - .L_68)
.L_68:
        /*00c0*/ 	.word	0x00000008
.L_69:


//--------------------- .nv.info._Z19conv2d_naive_kernelPKfS0_Pfiiii --------------------------
	.section	.nv.info._Z19conv2d_naive_kernelPKfS0_Pfiiii,"",@"SHT_CUDA_INFO"
	.sectionflags	@""
	.align	4


	//----- nvinfo : EIATTR_CUDA_API_VERSION
	.align		4
        /*0000*/ 	.byte	0x04, 0x37
        /*0002*/ 	.short	(.L_71 - .L_70)
.L_70:
        /*0004*/ 	.word	0x00000082


	//----- nvinfo : EIATTR_KPARAM_INFO
	.align		4
.L_71:
        /*0008*/ 	.byte	0x04, 0x17
        /*000a*/ 	.short	(.L_73 - .L_72)
.L_72:
        /*000c*/ 	.word	0x00000000
        /*0010*/ 	.short	0x0006
        /*0012*/ 	.short	0x0024
        /*0014*/ 	.byte	0x00, 0xf0, 0x11, 0x00


	//----- nvinfo : EIATTR_KPARAM_INFO
	.align		4
.L_73:
        /*0018*/ 	.byte	0x04, 0x17
        /*001a*/ 	.short	(.L_75 - .L_74)
.L_74:
        /*001c*/ 	.word	0x00000000
        /*0020*/ 	.short	0x0005
        /*0022*/ 	.short	0x0020
        /*0024*/ 	.byte	0x00, 0xf0, 0x11, 0x00


	//----- nvinfo : EIATTR_KPARAM_INFO
	.align		4
.L_75:
        /*0028*/ 	.byte	0x04, 0x17
        /*002a*/ 	.short	(.L_77 - .L_76)
.L_76:
        /*002c*/ 	.word	0x00000000
        /*0030*/ 	.short	0x0004
        /*0032*/ 	.short	0x001c
        /*0034*/ 	.byte	0x00, 0xf0, 0x11, 0x00


	//----- nvinfo : EIATTR_KPARAM_INFO
	.align		4
.L_77:
        /*0038*/ 	.byte	0x04, 0x17
        /*003a*/ 	.short	(.L_79 - .L_78)
.L_78:
        /*003c*/ 	.word	0x00000000
        /*0040*/ 	.short	0x0003
        /*0042*/ 	.short	0x0018
        /*0044*/ 	.byte	0x00, 0xf0, 0x11, 0x00


	//----- nvinfo : EIATTR_KPARAM_INFO
	.align		4
.L_79:
        /*0048*/ 	.byte	0x04, 0x17
        /*004a*/ 	.short	(.L_81 - .L_80)
.L_80:
        /*004c*/ 	.word	0x00000000
        /*0050*/ 	.short	0x0002
        /*0052*/ 	.short	0x0010
        /*0054*/ 	.byte	0x00, 0xf5, 0x21, 0x00


	//----- nvinfo : EIATTR_KPARAM_INFO
	.align		4
.L_81:
        /*0058*/ 	.byte	0x04, 0x17
        /*005a*/ 	.short	(.L_83 - .L_82)
.L_82:
        /*005c*/ 	.word	0x00000000
        /*0060*/ 	.short	0x0001
        /*0062*/ 	.short	0x0008
        /*0064*/ 	.byte	0x00, 0xf5, 0x21, 0x00


	//----- nvinfo : EIATTR_KPARAM_INFO
	.align		4
.L_83:
        /*0068*/ 	.byte	0x04, 0x17
        /*006a*/ 	.short	(.L_85 - .L_84)
.L_84:
        /*006c*/ 	.word	0x00000000
        /*0070*/ 	.short	0x0000
        /*0072*/ 	.short	0x0000
        /*0074*/ 	.byte	0x00, 0xf5, 0x21, 0x00


	//----- nvinfo : EIATTR_SPARSE_MMA_MASK
	.align		4
.L_85:
        /*0078*/ 	.byte	0x03, 0x50
        /*007a*/ 	.short	0x0000


	//----- nvinfo : EIATTR_MAXREG_COUNT
	.align		4
        /*007c*/ 	.byte	0x03, 0x1b
        /*007e*/ 	.short	0x00ff


	//----- nvinfo : EIATTR_MERCURY_ISA_VERSION
	.align		4
        /*0080*/ 	.byte	0x03, 0x5f
        /*0082*/ 	.short	0x0101


	//----- nvinfo : EIATTR_VRC_CTA_INIT_COUNT
	.align		4
        /*0084*/ 	.byte	0x02, 0x4a
	.zero		1
	.zero		1


	//----- nvinfo : EIATTR_EXIT_INSTR_OFFSETS
	.align		4
        /*0088*/ 	.byte	0x04, 0x1c
        /*008a*/ 	.short	(.L_87 - .L_86)


	//   ....[0]....
.L_86:
        /*008c*/ 	.word	0x000000c0


	//   ....[1]....
        /*0090*/ 	.word	0x00000d50


	//----- nvinfo : EIATTR_CRS_STACK_SIZE
	.align		4
.L_87:
        /*0094*/ 	.byte	0x04, 0x1e
        /*0096*/ 	.short	(.L_89 - .L_88)
.L_88:
        /*0098*/ 	.word	0x00000000


	//----- nvinfo : EIATTR_CBANK_PARAM_SIZE
	.align		4
.L_89:
        /*009c*/ 	.byte	0x03, 0x19
        /*009e*/ 	.short	0x0028


	//----- nvinfo : EIATTR_PARAM_CBANK
	.align		4
        /*00a0*/ 	.byte	0x04, 0x0a
        /*00a2*/ 	.short	(.L_91 - .L_90)
	.align		4
.L_90:
        /*00a4*/ 	.word	index@(.nv.constant0._Z19conv2d_naive_kernelPKfS0_Pfiiii)
        /*00a8*/ 	.short	0x0380
        /*00aa*/ 	.short	0x0028


	//----- nvinfo : EIATTR_SW_WAR
	.align		4
.L_91:
        /*00ac*/ 	.byte	0x04, 0x36
        /*00ae*/ 	.short	(.L_93 - .L_92)
.L_92:
        /*00b0*/ 	.word	0x00000008
.L_93:


//--------------------- .nv.callgraph             --------------------------
	.section	.nv.callgraph,"",@"SHT_CUDA_CALLGRAPH"
	.align	4
	.sectionentsize	8
	.align		4
        /*0000*/ 	.word	0x00000000
	.align		4
        /*0004*/ 	.word	0xffffffff
	.align		4
        /*0008*/ 	.word	0x00000000
	.align		4
        /*000c*/ 	.word	0xfffffffe
	.align		4
        /*0010*/ 	.word	0x00000000
	.align		4
        /*0014*/ 	.word	0xfffffffd
	.align		4
        /*0018*/ 	.word	0x00000000
	.align		4
        /*001c*/ 	.word	0xfffffffc


//--------------------- .text._Z21conv2d_tiled_kernel_2ILi32ELi32EEvPKfS1_Pfiiiiii --------------------------
	.section	.text._Z21conv2d_tiled_kernel_2ILi32ELi32EEvPKfS1_Pfiiiiii,"ax",@progbits
	.align	128
        .global         _Z21conv2d_tiled_kernel_2ILi32ELi32EEvPKfS1_Pfiiiiii
        .type           _Z21conv2d_tiled_kernel_2ILi32ELi32EEvPKfS1_Pfiiiiii,@function
        .size           _Z21conv2d_tiled_kernel_2ILi32ELi32EEvPKfS1_Pfiiiiii,(.L_x_62 - _Z21conv2d_tiled_kernel_2ILi32ELi32EEvPKfS1_Pfiiiiii)
        .other          _Z21conv2d_tiled_kernel_2ILi32ELi32EEvPKfS1_Pfiiiiii,@"STO_CUDA_ENTRY STV_DEFAULT"
_Z21conv2d_tiled_kernel_2ILi32ELi32EEvPKfS1_Pfiiiiii:
.text._Z21conv2d_tiled_kernel_2ILi32ELi32EEvPKfS1_Pfiiiiii:
[----:B------:R-:W-:Y:S01]  /*0000*/  LDC R1, c[0x0][0x37c] ;  /* 0x0000df00ff017b82 */ /* 0x000fe20000000800 */
[----:B------:R-:W0:Y:S01]  /*0010*/  S2R R8, SR_TID.Y ;  /* 0x0000000000087919 */ /* 0x000e220000002200 */
[----:B------:R-:W0:Y:S06]  /*0020*/  LDCU UR5, c[0x0][0x3ac] ;  /* 0x00007580ff0577ac */ /* 0x000e2c0008000800 */
[----:B------:R-:W1:Y:S01]  /*0030*/  LDC.64 R2, c[0x0][0x3a0] ;  /* 0x0000e800ff027b82 */ /* 0x000e620000000a00 */
[----:B------:R-:W-:Y:S01]  /*0040*/  BSSY.RECONVERGENT B0, `(.L_x_0) ;  /* 0x0000033000007945 */ /* 0x000fe20003800200 */
[----:B------:R-:W2:Y:S01]  /*0050*/  S2R R0, SR_CTAID.X ;  /* 0x0000000000007919 */ /* 0x000ea20000002500 */
[----:B------:R-:W3:Y:S01]  /*0060*/  LDCU.64 UR8, c[0x0][0x358] ;  /* 0x00006b00ff0877ac */ /* 0x000ee20008000a00 */
[----:B------:R-:W4:Y:S04]  /*0070*/  LDCU UR7, c[0x0][0x3a8] ;  /* 0x00007500ff0777ac */ /* 0x000f280008000800 */
[----:B------:R-:W5:Y:S01]  /*0080*/  S2UR UR4, SR_CTAID.Y ;  /* 0x00000000000479c3 */ /* 0x000f620000002600 */
[----:B------:R-:W0:Y:S01]  /*0090*/  LDCU UR6, c[0x0][0x39c] ;  /* 0x00007380ff0677ac */ /* 0x000e220008000800 */
[----:B-1----:R-:W-:-:S02]  /*00a0*/  LEA.HI R7, R3, R3, RZ, 0x1 ;  /* 0x0000000303077211 */ /* 0x002fc400078f08ff */
[----:B------:R-:W-:Y:S02]  /*00b0*/  LEA.HI R2, R2, R2, RZ, 0x1 ;  /* 0x0000000202027211 */ /* 0x000fe400078f08ff */
[----:B------:R-:W-:Y:S02]  /*00c0*/  SHF.R.S32.HI R7, RZ, 0x1, R7 ;  /* 0x00000001ff077819 */ /* 0x000fe40000011407 */
[----:B0-----:R-:W-:Y:S01]  /*00d0*/  ISETP.GE.AND P0, PT, R8, UR5, PT ;  /* 0x0000000508007c0c */ /* 0x001fe2000bf06270 */
[----:B-----5:R-:W-:Y:S01]  /*00e0*/  USHF.L.U32 UR4, UR4, 0x5, URZ ;  /* 0x0000000504047899 */ /* 0x020fe200080006ff */
[----:B------:R-:W-:-:S11]  /*00f0*/  SHF.R.S32.HI R2, RZ, 0x1, R2 ;  /* 0x00000001ff027819 */ /* 0x000fd60000011402 */
[----:B--234-:R-:W-:Y:S05]  /*0100*/  @P0 BRA `(.L_x_1) ;  /* 0x0000000000980947 */ /* 0x01cfea0003800000 */
[----:B------:R-:W0:Y:S01]  /*0110*/  LDC R16, c[0x0][0x360] ;  /* 0x0000d800ff107b82 */ /* 0x000e220000000800 */
[----:B------:R-:W1:Y:S01]  /*0120*/  S2R R14, SR_TID.X ;  /* 0x00000000000e7919 */ /* 0x000e620000002100 */
[----:B------:R-:W-:Y:S01]  /*0130*/  IADD3 R3, PT, PT, -R2, UR4, RZ ;  /* 0x0000000402037c10 */ /* 0x000fe2000fffe1ff */
[----:B------:R-:W-:Y:S02]  /*0140*/  IMAD R6, R0, 0x20, -R7 ;  /* 0x0000002000067824 */ /* 0x000fe400078e0a07 */
[----:B------:R-:W-:-:S03]  /*0150*/  IMAD.MOV.U32 R10, RZ, RZ, R8 ;  /* 0x000000ffff0a7224 */ /* 0x000fc600078e0008 */
[----:B------:R-:W2:Y:S04]  /*0160*/  LDC R17, c[0x0][0x364] ;  /* 0x0000d900ff117b82 */ /* 0x000ea80000000800 */
.L_x_5:
[----:B-1----:R-:W1:Y:S01]  /*0170*/  LDCU UR5, c[0x0][0x3a8] ;  /* 0x00007500ff0577ac */ /* 0x002e620008000800 */
[----:B------:R-:W-:Y:S01]  /*0180*/  BSSY.RECONVERGENT B1, `(.L_x_2) ;  /* 0x000001a000017945 */ /* 0x000fe20003800200 */
[----:B-1----:R-:W-:-:S13]  /*0190*/  ISETP.GE.AND P0, PT, R14, UR5, PT ;  /* 0x000000050e007c0c */ /* 0x002fda000bf06270 */
[----:B------:R-:W-:Y:S05]  /*01a0*/  @P0 BRA `(.L_x_3) ;  /* 0x00000000005c0947 */ /* 0x000fea0003800000 */
[----:B------:R-:W1:Y:S01]  /*01b0*/  S2R R15, SR_CgaCtaId ;  /* 0x00000000000f7919 */ /* 0x000e620000008800 */
[----:B------:R-:W3:Y:S01]  /*01c0*/  LDCU UR5, c[0x0][0x398] ;  /* 0x00007300ff0577ac */ /* 0x000ee20008000800 */
[----:B------:R-:W-:Y:S01]  /*01d0*/  IMAD.IADD R18, R3, 0x1, R10 ;  /* 0x0000000103127824 */ /* 0x000fe200078e020a */
[----:B------:R-:W-:Y:S02]  /*01e0*/  MOV R4, 0x400 ;  /* 0x0000040000047802 */ /* 0x000fe40000000f00 */
[----:B------:R-:W-:Y:S02]  /*01f0*/  MOV R9, R14 ;  /* 0x0000000e00097202 */ /* 0x000fe40000000f00 */
[----:B---3--:R-:W-:-:S04]  /*0200*/  ISETP.GE.AND P0, PT, R18, UR5, PT ;  /* 0x0000000512007c0c */ /* 0x008fc8000bf06270 */
[----:B------:R-:W-:Y:S02]  /*0210*/  ISETP.GT.AND P1, PT, R18, -0x1, !P0 ;  /* 0xffffffff1200780c */ /* 0x000fe40004724270 */
[----:B-1----:R-:W-:-:S11]  /*0220*/  LEA R15, R15, R4, 0x18 ;  /* 0x000000040f0f7211 */ /* 0x002fd600078ec0ff */
.L_x_4:
[----:B------:R-:W-:Y:S02]  /*0230*/  IMAD.IADD R13, R6, 0x1, R9 ;  /* 0x00000001060d7824 */ /* 0x000fe400078e0209 */
[----:B-1----:R-:W-:-:S03]  /*0240*/  IMAD.MOV.U32 R11, RZ, RZ, RZ ;  /* 0x000000ffff0b7224 */ /* 0x002fc600078e00ff */
[----:B------:R-:W-:-:S04]  /*0250*/  ISETP.GE.AND P0, PT, R13, UR6, PT ;  /* 0x000000060d007c0c */ /* 0x000fc8000bf06270 */
[----:B------:R-:W-:-:S04]  /*0260*/  ISETP.GT.AND P0, PT, R13, -0x1, !P0 ;  /* 0xffffffff0d00780c */ /* 0x000fc80004704270 */
[----:B------:R-:W-:-:S13]  /*0270*/  PLOP3.LUT P0, PT, P1, P0, PT, 0x80, 0x8 ;  /* 0x000000000008781c */ /* 0x000fda0000f01070 */
[----:B------:R-:W1:Y:S01]  /*0280*/  @P0 LDC.64 R4, c[0x0][0x380] ;  /* 0x0000e000ff040b82 */ /* 0x000e620000000a00 */
[----:B------:R-:W-:-:S04]  /*0290*/  @P0 IMAD R13, R18, UR6, R13 ;  /* 0x00000006120d0c24 */ /* 0x000fc8000f8e020d */
[----:B-1----:R-:W-:-:S05]  /*02a0*/  @P0 IMAD.WIDE R4, R13, 0x4, R4 ;  /* 0x000000040d040825 */ /* 0x002fca00078e0204 */
[----:B------:R-:W3:Y:S01]  /*02b0*/  @P0 LDG.E.CONSTANT R11, desc[UR8][R4.64] ;  /* 0x00000008040b0981 */ /* 0x000ee2000c1e9900 */
[--C-:B------:R-:W-:Y:S02]  /*02c0*/  IMAD R12, R10, UR7, R9.reuse ;  /* 0x000000070a0c7c24 */ /* 0x100fe4000f8e0209 */
[----:B0-----:R-:W-:-:S03]  /*02d0*/  IMAD.IADD R9, R16, 0x1, R9 ;  /* 0x0000000110097824 */ /* 0x001fc600078e0209 */
[----:B------:R-:W-:Y:S02]  /*02e0*/  LEA R12, R12, R15, 0x2 ;  /* 0x0000000f0c0c7211 */ /* 0x000fe400078e10ff */
[----:B------:R-:W-:-:S03]  /*02f0*/  ISETP.GE.AND P0, PT, R9, UR7, PT ;  /* 0x0000000709007c0c */ /* 0x000fc6000bf06270 */
[----:B---3--:R1:W-:Y:S10]  /*0300*/  STS [R12], R11 ;  /* 0x0000000b0c007388 */ /* 0x0083f40000000800 */
[----:B------:R-:W-:Y:S05]  /*0310*/  @!P0 BRA `(.L_x_4) ;  /* 0xfffffffc00c48947 */ /* 0x000fea000383ffff */
.L_x_3:
[----:B------:R-:W-:Y:S05]  /*0320*/  BSYNC.RECONVERGENT B1 ;  /* 0x0000000000017941 */ /* 0x000fea0003800200 */
.L_x_2:
[----:B------:R-:W3:Y:S01]  /*0330*/  LDCU UR5, c[0x0][0x3ac] ;  /* 0x00007580ff0577ac */ /* 0x000ee20008000800 */
[----:B--2---:R-:W-:-:S05]  /*0340*/  IMAD.IADD R10, R17, 0x1, R10 ;  /* 0x00000001110a7824 */ /* 0x004fca00078e020a */
[----:B---3--:R-:W-:-:S13]  /*0350*/  ISETP.GE.AND P0, PT, R10, UR5, PT ;  /* 0x000000050a007c0c */ /* 0x008fda000bf06270 */
[----:B------:R-:W-:Y:S05]  /*0360*/  @!P0 BRA `(.L_x_5) ;  /* 0xfffffffc00808947 */ /* 0x000fea000383ffff */
.L_x_1:
[----:B------:R-:W-:Y:S05]  /*0370*/  BSYNC.RECONVERGENT B0 ;  /* 0x0000000000007941 */ /* 0x000fea0003800200 */
.L_x_0:
[----:B------:R-:W2:Y:S01]  /*0380*/  S2R R5, SR_TID.X ;  /* 0x0000000000057919 */ /* 0x000ea20000002100 */
[----:B------:R-:W3:Y:S01]  /*0390*/  LDCU UR5, c[0x0][0x3a0] ;  /* 0x00007400ff0577ac */ /* 0x000ee20008000800 */
[----:B------:R-:W4:Y:S01]  /*03a0*/  LDCU UR6, c[0x0][0x360] ;  /* 0x00006c00ff0677ac */ /* 0x000f220008000800 */
[----:B------:R-:W5:Y:S01]  /*03b0*/  LDC R9, c[0x0][0x364] ;  /* 0x0000d900ff097b82 */ /* 0x000f620000000800 */
[----:B---3--:R-:W-:Y:S01]  /*03c0*/  UISETP.GT.AND UP0, UPT, UR5, -0x2, UPT ;  /* 0xfffffffe0500788c */ /* 0x008fe2000bf04270 */
[----:B----4-:R-:W-:Y:S02]  /*03d0*/  IMAD R6, R8, UR6, RZ ;  /* 0x0000000608067c24 */ /* 0x010fe4000f8e02ff */
[----:B-----5:R-:W-:-:S03]  /*03e0*/  IMAD R4, R9, UR6, RZ ;  /* 0x0000000609047c24 */ /* 0x020fc6000f8e02ff */
[----:B--2---:R-:W-:Y:S01]  /*03f0*/  IADD3 R3, PT, PT, R6, R5, RZ ;  /* 0x0000000506037210 */ /* 0x004fe20007ffe0ff */
[----:B------:R-:W-:Y:S06]  /*0400*/  BAR.SYNC.DEFER_BLOCKING 0x0 ;  /* 0x0000000000007b1d */ /* 0x000fec0000010000 */
[----:B------:R-:W-:Y:S05]  /*0410*/  BRA.U UP0, `(.L_x_6) ;  /* 0x0000000500807547 */ /* 0x000fea000b800000 */
[----:B------:R-:W2:Y:S01]  /*0420*/  I2F.U32.RP R2, R4 ;  /* 0x0000000400027306 */ /* 0x000ea20000209000 */
[----:B------:R-:W-:Y:S01]  /*0430*/  IMAD.MOV R7, RZ, RZ, -R4 ;  /* 0x000000ffff077224 */ /* 0x000fe200078e0a04 */
[----:B------:R-:W-:-:S06]  /*0440*/  ISETP.NE.U32.AND P2, PT, R4, RZ, PT ;  /* 0x000000ff0400720c */ /* 0x000fcc0003f45070 */
[----:B--2---:R-:W2:Y:S02]  /*0450*/  MUFU.RCP R2, R2 ;  /* 0x0000000200027308 */ /* 0x004ea40000001000 */
[----:B--2---:R-:W-:-:S06]  /*0460*/  VIADD R10, R2, 0xffffffe ;  /* 0x0ffffffe020a7836 */ /* 0x004fcc0000000000 */
[----:B-1----:R1:W2:Y:S02]  /*0470*/  F2I.FTZ.U32.TRUNC.NTZ R11, R10 ;  /* 0x0000000a000b7305 */ /* 0x0022a4000021f000 */
[----:B-1----:R-:W-:Y:S02]  /*0480*/  HFMA2 R10, -RZ, RZ, 0, 0 ;  /* 0x00000000ff0a7431 */ /* 0x002fe400000001ff */
[----:B--2---:R-:W-:-:S04]  /*0490*/  IMAD R7, R7, R11, RZ ;  /* 0x0000000b07077224 */ /* 0x004fc800078e02ff */
[----:B------:R-:W-:-:S06]  /*04a0*/  IMAD.HI.U32 R11, R11, R7, R10 ;  /* 0x000000070b0b7227 */ /* 0x000fcc00078e000a */
[----:B------:R-:W-:-:S04]  /*04b0*/  IMAD.HI.U32 R11, R11, 0x3ff, RZ ;  /* 0x000003ff0b0b7827 */ /* 0x000fc800078e00ff */
[----:B------:R-:W-:-:S04]  /*04c0*/  IMAD.MOV R7, RZ, RZ, -R11 ;  /* 0x000000ffff077224 */ /* 0x000fc800078e0a0b */
[----:B------:R-:W-:-:S05]  /*04d0*/  IMAD R7, R4, R7, 0x3ff ;  /* 0x000003ff04077424 */ /* 0x000fca00078e0207 */
[----:B------:R-:W-:-:S13]  /*04e0*/  ISETP.GE.U32.AND P0, PT, R7, R4, PT ;  /* 0x000000040700720c */ /* 0x000fda0003f06070 */
[----:B------:R-:W-:Y:S01]  /*04f0*/  @P0 IMAD.IADD R7, R7, 0x1, -R4 ;  /* 0x0000000107070824 */ /* 0x000fe200078e0a04 */
[----:B------:R-:W-:Y:S02]  /*0500*/  @P0 IADD3 R11, PT, PT, R11, 0x1, RZ ;  /* 0x000000010b0b0810 */ /* 0x000fe40007ffe0ff */
[----:B------:R-:W-:Y:S02]  /*0510*/  ISETP.GT.U32.AND P0, PT, R4, 0x155, PT ;  /* 0x000001550400780c */ /* 0x000fe40003f04070 */
[----:B------:R-:W-:Y:S02]  /*0520*/  ISETP.GE.U32.AND P1, PT, R7, R4, PT ;  /* 0x000000040700720c */ /* 0x000fe40003f26070 */
[----:B------:R-:W-:-:S11]  /*0530*/  MOV R7, RZ ;  /* 0x000000ff00077202 */ /* 0x000fd60000000f00 */
[----:B------:R-:W-:Y:S01]  /*0540*/  @P1 VIADD R11, R11, 0x1 ;  /* 0x000000010b0b1836 */ /* 0x000fe20000000000 */
[----:B------:R-:W-:-:S05]  /*0550*/  @!P2 LOP3.LUT R11, RZ, R4, RZ, 0x33, !PT ;  /* 0x00000004ff0ba212 */ /* 0x000fca00078e33ff */
[----:B------:R-:W-:-:S05]  /*0560*/  VIADD R11, R11, 0x1 ;  /* 0x000000010b0b7836 */ /* 0x000fca0000000000 */
[----:B------:R-:W-:-:S04]  /*0570*/  LOP3.LUT R2, R11, 0x3, RZ, 0xc0, !PT ;  /* 0x000000030b027812 */ /* 0x000fc800078ec0ff */
[----:B------:R-:W-:Y:S01]  /*0580*/  ISETP.NE.AND P4, PT, R2, RZ, PT ;  /* 0x000000ff0200720c */ /* 0x000fe20003f85270 */
[----:B------:R-:W-:-:S12]  /*0590*/  @P0 BRA `(.L_x_7) ;  /* 0x0000000000d80947 */ /* 0x000fd80003800000 */
[----:B------:R-:W-:Y:S01]  /*05a0*/  LOP3.LUT R11, R11, 0x7fc, RZ, 0xc0, !PT ;  /* 0x000007fc0b0b7812 */ /* 0x000fe200078ec0ff */
[----:B------:R-:W-:Y:S01]  /*05b0*/  IMAD.IADD R10, R8, 0x1, R9 ;  /* 0x00000001080a7824 */ /* 0x000fe200078e0209 */
[----:B------:R-:W-:Y:S01]  /*05c0*/  MOV R7, RZ ;  /* 0x000000ff00077202 */ /* 0x000fe20000000f00 */
[C-C-:B------:R-:W-:Y:S01]  /*05d0*/  IMAD R12, R9.reuse, 0x2, R8.reuse ;  /* 0x00000002090c7824 */ /* 0x140fe200078e0208 */
[----:B------:R-:W1:Y:S01]  /*05e0*/  LDCU.64 UR10, c[0x0][0x398] ;  /* 0x00007300ff0a77ac */ /* 0x000e620008000a00 */
[----:B------:R-:W-:Y:S02]  /*05f0*/  IMAD R8, R9, 0x3, R8 ;  /* 0x0000000309087824 */ /* 0x000fe400078e0208 */
[----:B0-----:R-:W-:Y:S02]  /*0600*/  IMAD.MOV R16, RZ, RZ, -R11 ;  /* 0x000000ffff107224 */ /* 0x001fe400078e0a0b */
[--C-:B------:R-:W-:Y:S02]  /*0610*/  IMAD R17, R10, UR6, R5.reuse ;  /* 0x000000060a117c24 */ /* 0x100fe4000f8e0205 */
[----:B------:R-:W-:-:S02]  /*0620*/  IMAD R19, R12, UR6, R5 ;  /* 0x000000060c137c24 */ /* 0x000fc4000f8e0205 */
[----:B------:R-:W-:-:S07]  /*0630*/  IMAD R21, R8, UR6, R5 ;  /* 0x0000000608157c24 */ /* 0x000fce000f8e0205 */
.L_x_8:
[----:B----4-:R-:W-:Y:S01]  /*0640*/  LOP3.LUT R9, R3, 0x1f, RZ, 0xc0, !PT ;  /* 0x0000001f03097812 */ /* 0x010fe200078ec0ff */
[----:B------:R-:W-:Y:S01]  /*0650*/  IMAD R7, R4, 0x4, R7 ;  /* 0x0000000404077824 */ /* 0x000fe200078e0207 */
[----:B------:R-:W-:Y:S02]  /*0660*/  LOP3.LUT R25, R19, 0x1f, RZ, 0xc0, !PT ;  /* 0x0000001f13197812 */ /* 0x000fe400078ec0ff */
[----:B------:R-:W-:Y:S01]  /*0670*/  LOP3.LUT R23, R17, 0x1f, RZ, 0xc0, !PT ;  /* 0x0000001f11177812 */ /* 0x000fe200078ec0ff */
[C---:B------:R-:W-:Y:S01]  /*0680*/  IMAD R8, R0.reuse, 0x20, R9 ;  /* 0x0000002000087824 */ /* 0x040fe200078e0209 */
[----:B------:R-:W-:Y:S01]  /*0690*/  LOP3.LUT R27, R21, 0x1f, RZ, 0xc0, !PT ;  /* 0x0000001f151b7812 */ /* 0x000fe200078ec0ff */
[C---:B------:R-:W-:Y:S01]  /*06a0*/  IMAD R25, R0.reuse, 0x20, R25 ;  /* 0x0000002000197824 */ /* 0x040fe200078e0219 */
[C---:B------:R-:W-:Y:S02]  /*06b0*/  LEA R23, R0.reuse, R23, 0x5 ;  /* 0x0000001700177211 */ /* 0x040fe400078e28ff */
[----:B------:R-:W-:Y:S01]  /*06c0*/  LEA.HI R29, R3, UR4, RZ, 0x1b ;  /* 0x00000004031d7c11 */ /* 0x000fe2000f8fd8ff */
[----:B------:R-:W-:Y:S01]  /*06d0*/  IMAD R27, R0, 0x20, R27 ;  /* 0x00000020001b7824 */ /* 0x000fe200078e021b */
[----:B-1----:R-:W-:Y:S01]  /*06e0*/  ISETP.GE.AND P2, PT, R8, UR11, PT ;  /* 0x0000000b08007c0c */ /* 0x002fe2000bf46270 */
[----:B------:R-:W-:Y:S01]  /*06f0*/  IMAD R3, R4, 0x4, R3 ;  /* 0x0000000404037824 */ /* 0x000fe200078e0203 */
[----:B------:R-:W-:-:S02]  /*0700*/  LEA.HI R22, R17, UR4, RZ, 0x1b ;  /* 0x0000000411167c11 */ /* 0x000fc4000f8fd8ff */
[----:B------:R-:W-:Y:S02]  /*0710*/  ISETP.GE.AND P3, PT, R23, UR11, PT ;  /* 0x0000000b17007c0c */ /* 0x000fe4000bf66270 */
[----:B------:R-:W-:Y:S01]  /*0720*/  LEA.HI R18, R19, UR4, RZ, 0x1b ;  /* 0x0000000413127c11 */ /* 0x000fe2000f8fd8ff */
[C---:B------:R-:W-:Y:S01]  /*0730*/  IMAD R19, R4.reuse, 0x4, R19 ;  /* 0x0000000404137824 */ /* 0x040fe200078e0213 */
[----:B------:R-:W-:Y:S02]  /*0740*/  ISETP.GE.AND P0, PT, R25, UR11, PT ;  /* 0x0000000b19007c0c */ /* 0x000fe4000bf06270 */
[----:B------:R-:W-:Y:S01]  /*0750*/  LEA.HI R20, R21, UR4, RZ, 0x1b ;  /* 0x0000000415147c11 */ /* 0x000fe2000f8fd8ff */
[----:B------:R-:W-:Y:S01]  /*0760*/  IMAD R21, R4, 0x4, R21 ;  /* 0x0000000404157824 */ /* 0x000fe200078e0215 */
[----:B------:R-:W-:Y:S02]  /*0770*/  ISETP.GE.AND P1, PT, R27, UR11, PT ;  /* 0x0000000b1b007c0c */ /* 0x000fe4000bf26270 */
[----:B------:R-:W-:-:S02]  /*0780*/  ISETP.GE.OR P2, PT, R29, UR10, P2 ;  /* 0x0000000a1d007c0c */ /* 0x000fc40009746670 */
[----:B------:R-:W-:Y:S02]  /*0790*/  ISETP.GE.OR P3, PT, R22, UR10, P3 ;  /* 0x0000000a16007c0c */ /* 0x000fe40009f66670 */
[----:B------:R-:W-:Y:S02]  /*07a0*/  ISETP.GE.OR P0, PT, R18, UR10, P0 ;  /* 0x0000000a12007c0c */ /* 0x000fe40008706670 */
[----:B------:R-:W-:Y:S02]  /*07b0*/  ISETP.GE.OR P1, PT, R20, UR10, P1 ;  /* 0x0000000a14007c0c */ /* 0x000fe40008f26670 */
[----:B------:R-:W-:Y:S02]  /*07c0*/  IADD3 R16, PT, PT, R16, 0x4, RZ ;  /* 0x0000000410107810 */ /* 0x000fe40007ffe0ff */
[----:B------:R-:W-:-:S03]  /*07d0*/  LEA R17, R4, R17, 0x2 ;  /* 0x0000001104117211 */ /* 0x000fc600078e10ff */
[----:B------:R-:W0:Y:S01]  /*07e0*/  @!P2 LDC.64 R10, c[0x0][0x390] ;  /* 0x0000e400ff0aab82 */ /* 0x000e220000000a00 */
[----:B------:R-:W-:Y:S02]  /*07f0*/  @!P2 IMAD R29, R29, UR11, R8 ;  /* 0x0000000b1d1dac24 */ /* 0x000fe4000f8e0208 */
[----:B------:R-:W-:Y:S02]  /*0800*/  @!P3 IMAD R23, R22, UR11, R23 ;  /* 0x0000000b1617bc24 */ /* 0x000fe4000f8e0217 */
[----:B------:R-:W-:Y:S02]  /*0810*/  @!P0 IMAD R25, R18, UR11, R25 ;  /* 0x0000000b12198c24 */ /* 0x000fe4000f8e0219 */
[----:B------:R-:W-:Y:S01]  /*0820*/  @!P1 IMAD R27, R20, UR11, R27 ;  /* 0x0000000b141b9c24 */ /* 0x000fe2000f8e021b */
[----:B------:R-:W1:Y:S08]  /*0830*/  @!P3 LDC.64 R14, c[0x0][0x390] ;  /* 0x0000e400ff0ebb82 */ /* 0x000e700000000a00 */
[----:B------:R-:W2:Y:S08]  /*0840*/  @!P0 LDC.64 R12, c[0x0][0x390] ;  /* 0x0000e400ff0c8b82 */ /* 0x000eb00000000a00 */
[----:B------:R-:W3:Y:S01]  /*0850*/  @!P1 LDC.64 R8, c[0x0][0x390] ;  /* 0x0000e400ff089b82 */ /* 0x000ee20000000a00 */
[----:B0-----:R-:W-:-:S05]  /*0860*/  @!P2 IMAD.WIDE R10, R29, 0x4, R10 ;  /* 0x000000041d0aa825 */ /* 0x001fca00078e020a */
[----:B------:R4:W-:Y:S01]  /*0870*/  @!P2 STG.E desc[UR8][R10.64], RZ ;  /* 0x000000ff0a00a986 */ /* 0x0009e2000c101908 */
[----:B-1----:R-:W-:-:S05]  /*0880*/  @!P3 IMAD.WIDE R14, R23, 0x4, R14 ;  /* 0x00000004170eb825 */ /* 0x002fca00078e020e */
[----:B------:R4:W-:Y:S01]  /*0890*/  @!P3 STG.E desc[UR8][R14.64], RZ ;  /* 0x000000ff0e00b986 */ /* 0x0009e2000c101908 */
[----:B--2---:R-:W-:-:S05]  /*08a0*/  @!P0 IMAD.WIDE R12, R25, 0x4, R12 ;  /* 0x00000004190c8825 */ /* 0x004fca00078e020c */
[----:B------:R4:W-:Y:S01]  /*08b0*/  @!P0 STG.E desc[UR8][R12.64], RZ ;  /* 0x000000ff0c008986 */ /* 0x0009e2000c101908 */
[----:B------:R-:W-:Y:S01]  /*08c0*/  ISETP.NE.AND P0, PT, R16, RZ, PT ;  /* 0x000000ff1000720c */ /* 0x000fe20003f05270 */
[----:B---3--:R-:W-:-:S05]  /*08d0*/  @!P1 IMAD.WIDE R8, R27, 0x4, R8 ;  /* 0x000000041b089825 */ /* 0x008fca00078e0208 */
[----:B------:R4:W-:Y:S07]  /*08e0*/  @!P1 STG.E desc[UR8][R8.64], RZ ;  /* 0x000000ff08009986 */ /* 0x0009ee000c101908 */
[----:B------:R-:W-:Y:S05]  /*08f0*/  @P0 BRA `(.L_x_8) ;  /* 0xfffffffc00500947 */ /* 0x000fea000383ffff */
.L_x_7:
[----:B------:R-:W-:Y:S05]  /*0900*/  @!P4 EXIT ;  /* 0x000000000000c94d */ /* 0x000fea0003800000 */
[----:B------:R-:W-:Y:S01]  /*0910*/  IADD3 R5, PT, PT, R6, R5, R7 ;  /* 0x0000000506057210 */ /* 0x000fe20007ffe007 */
[----:B------:R-:W1:Y:S01]  /*0920*/  LDCU.64 UR6, c[0x0][0x398] ;  /* 0x00007300ff0677ac */ /* 0x000e620008000a00 */
[----:B------:R-:W-:-:S07]  /*0930*/  IADD3 R6, PT, PT, -R2, RZ, RZ ;  /* 0x000000ff02067210 */ /* 0x000fce0007ffe1ff */
.L_x_9:
[C---:B------:R-:W-:Y:S01]  /*0940*/  LOP3.LUT R3, R5.reuse, 0x1f, RZ, 0xc0, !PT ;  /* 0x0000001f05037812 */ /* 0x040fe200078ec0ff */
[----:B------:R-:W-:Y:S01]  /*0950*/  VIADD R6, R6, 0x1 ;  /* 0x0000000106067836 */ /* 0x000fe20000000000 */
[----:B------:R-:W-:-:S03]  /*0960*/  LEA.HI R7, R5, UR4, RZ, 0x1b ;  /* 0x0000000405077c11 */ /* 0x000fc6000f8fd8ff */
[----:B----4-:R-:W-:-:S05]  /*0970*/  IMAD R8, R0, 0x20, R3 ;  /* 0x0000002000087824 */ /* 0x010fca00078e0203 */
[----:B-1----:R-:W-:-:S04]  /*0980*/  ISETP.GE.AND P0, PT, R8, UR7, PT ;  /* 0x0000000708007c0c */ /* 0x002fc8000bf06270 */
[----:B------:R-:W-:-:S13]  /*0990*/  ISETP.GE.OR P0, PT, R7, UR6, P0 ;  /* 0x0000000607007c0c */ /* 0x000fda0008706670 */
[----:B------:R-:W1:Y:S01]  /*09a0*/  @!P0 LDC.64 R2, c[0x0][0x390] ;  /* 0x0000e400ff028b82 */ /* 0x000e620000000a00 */
[----:B------:R-:W-:-:S04]  /*09b0*/  @!P0 IMAD R7, R7, UR7, R8 ;  /* 0x0000000707078c24 */ /* 0x000fc8000f8e0208 */
[----:B-1----:R-:W-:-:S05]  /*09c0*/  @!P0 IMAD.WIDE R2, R7, 0x4, R2 ;  /* 0x0000000407028825 */ /* 0x002fca00078e0202 */
[----:B------:R1:W-:Y:S01]  /*09d0*/  @!P0 STG.E desc[UR8][R2.64], RZ ;  /* 0x000000ff02008986 */ /* 0x0003e2000c101908 */
[----:B------:R-:W-:-:S13]  /*09e0*/  ISETP.NE.AND P0, PT, R6, RZ, PT ;  /* 0x000000ff0600720c */ /* 0x000fda0003f05270 */
[----:B-1----:R-:W-:Y:S05]  /*09f0*/  @!P0 EXIT ;  /* 0x000000000000894d */ /* 0x002fea0003800000 */
[----:B------:R-:W-:Y:S01]  /*0a00*/  IADD3 R5, PT, PT, R4, R5, RZ ;  /* 0x0000000504057210 */ /* 0x000fe20007ffe0ff */
[----:B------:R-:W-:Y:S06]  /*0a10*/  BRA `(.L_x_9) ;  /* 0xfffffffc00c87947 */ /* 0x000fec000383ffff */
.L_x_6:
[----:B------:R-:W2:Y:S02]  /*0a20*/  LDCU UR5, c[0x0][0x3a4] ;  /* 0x00007480ff0577ac */ /* 0x000ea40008000800 */
[----:B--2---:R-:W-:-:S09]  /*0a30*/  UISETP.GT.AND UP0, UPT, UR5, -0x2, UPT ;  /* 0xfffffffe0500788c */ /* 0x004fd2000bf04270 */
[----:B------:R-:W-:Y:S05]  /*0a40*/  BRA.U UP0, `(.L_x_10) ;  /* 0x0000000900307547 */ /* 0x000fea000b800000 */
[----:B------:R-:W2:Y:S01]  /*0a50*/  I2F.U32.RP R2, R4 ;  /* 0x0000000400027306 */ /* 0x000ea20000209000 */
[----:B------:R-:W-:Y:S01]  /*0a60*/  IMAD.MOV R7, RZ, RZ, -R4 ;  /* 0x000000ffff077224 */ /* 0x000fe200078e0a04 */
[----:B------:R-:W-:Y:S02]  /*0a70*/  ISETP.NE.U32.AND P2, PT, R4, RZ, PT ;  /* 0x000000ff0400720c */ /* 0x000fe40003f45070 */
[----:B------:R-:W-:-:S04]  /*0a80*/  MOV R14, RZ ;  /* 0x000000ff000e7202 */ /* 0x000fc80000000f00 */
        /* <DEDUP_REMOVED lines=13> */
[----:B------:R-:W-:-:S13]  /*0b60*/  ISETP.GE.U32.AND P1, PT, R11, R4, PT ;  /* 0x000000040b00720c */ /* 0x000fda0003f26070 */
[----:B------:R-:W-:Y:S01]  /*0b70*/  @P1 VIADD R7, R7, 0x1 ;  /* 0x0000000107071836 */ /* 0x000fe20000000000 */
[----:B------:R-:W-:-:S05]  /*0b80*/  @!P2 LOP3.LUT R7, RZ, R4, RZ, 0x33, !PT ;  /* 0x00000004ff07a212 */ /* 0x000fca00078e33ff */
[----:B------:R-:W-:-:S05]  /*0b90*/  VIADD R2, R7, 0x1 ;  /* 0x0000000107027836 */ /* 0x000fca0000000000 */
[----:B------:R-:W-:Y:S01]  /*0ba0*/  LOP3.LUT R7, R2, 0x3, RZ, 0xc0, !PT ;  /* 0x0000000302077812 */ /* 0x000fe200078ec0ff */
[----:B------:R-:W-:Y:S06]  /*0bb0*/  @P0 BRA `(.L_x_11) ;  /* 0x0000000400880947 */ /* 0x000fec0003800000 */
[----:B------:R-:W1:Y:S01]  /*0bc0*/  LDCU.64 UR10, c[0x0][0x398] ;  /* 0x00007300ff0a77ac */ /* 0x000e620008000a00 */
[----:B------:R-:W-:Y:S01]  /*0bd0*/  IMAD.IADD R22, R8, 0x1, R9 ;  /* 0x0000000108167824 */ /* 0x000fe200078e0209 */
[----:B------:R-:W-:Y:S01]  /*0be0*/  LOP3.LUT R19, R3, 0x1f, RZ, 0xc0, !PT ;  /* 0x0000001f03137812 */ /* 0x000fe200078ec0ff */
[--C-:B------:R-:W-:Y:S01]  /*0bf0*/  IMAD R18, R9, 0x2, R8.reuse ;  /* 0x0000000209127824 */ /* 0x100fe200078e0208 */
[----:B------:R-:W-:Y:S01]  /*0c00*/  LEA.HI R24, R3, UR4, RZ, 0x1b ;  /* 0x0000000403187c11 */ /* 0x000fe2000f8fd8ff */
[----:B------:R-:W-:Y:S01]  /*0c10*/  IMAD R20, R9, 0x3, R8 ;  /* 0x0000000309147824 */ /* 0x000fe200078e0208 */
[----:B------:R-:W-:Y:S01]  /*0c20*/  LEA R19, R0, R19, 0x5 ;  /* 0x0000001300137211 */ /* 0x000fe200078e28ff */
[--C-:B------:R-:W-:Y:S01]  /*0c30*/  IMAD R22, R22, UR6, R5.reuse ;  /* 0x0000000616167c24 */ /* 0x100fe2000f8e0205 */
[----:B------:R-:W-:Y:S01]  /*0c40*/  LOP3.LUT R2, R2, 0x7fc, RZ, 0xc0, !PT ;  /* 0x000007fc02027812 */ /* 0x000fe200078ec0ff */
[--C-:B------:R-:W-:Y:S02]  /*0c50*/  IMAD R18, R18, UR6, R5.reuse ;  /* 0x0000000612127c24 */ /* 0x100fe4000f8e0205 */
[----:B------:R-:W-:Y:S01]  /*0c60*/  IMAD R20, R20, UR6, R5 ;  /* 0x0000000614147c24 */ /* 0x000fe2000f8e0205 */
[----:B------:R-:W-:-:S02]  /*0c70*/  LOP3.LUT R9, R22, 0x1f, RZ, 0xc0, !PT ;  /* 0x0000001f16097812 */ /* 0x000fc400078ec0ff */
[----:B------:R-:W-:Y:S02]  /*0c80*/  LOP3.LUT R11, R18, 0x1f, RZ, 0xc0, !PT ;  /* 0x0000001f120b7812 */ /* 0x000fe400078ec0ff */
[----:B------:R-:W-:Y:S01]  /*0c90*/  LOP3.LUT R13, R20, 0x1f, RZ, 0xc0, !PT ;  /* 0x0000001f140d7812 */ /* 0x000fe200078ec0ff */
[C---:B------:R-:W-:Y:S01]  /*0ca0*/  IMAD R26, R0.reuse, 0x20, R9 ;  /* 0x00000020001a7824 */ /* 0x040fe200078e0209 */
[----:B-1----:R-:W-:Y:S01]  /*0cb0*/  ISETP.GE.AND P0, PT, R19, UR11, PT ;  /* 0x0000000b13007c0c */ /* 0x002fe2000bf06270 */
[C---:B------:R-:W-:Y:S01]  /*0cc0*/  IMAD R21, R0.reuse, 0x20, R11 ;  /* 0x0000002000157824 */ /* 0x040fe200078e020b */
[----:B------:R-:W-:Y:S02]  /*0cd0*/  LEA R28, R0, R13, 0x5 ;  /* 0x0000000d001c7211 */ /* 0x000fe400078e28ff */
[----:B------:R-:W-:Y:S02]  /*0ce0*/  LEA.HI R15, R22, UR4, RZ, 0x1b ;  /* 0x00000004160f7c11 */ /* 0x000fe4000f8fd8ff */
[----:B------:R-:W-:-:S02]  /*0cf0*/  ISETP.GE.AND P2, PT, R26, UR11, PT ;  /* 0x0000000b1a007c0c */ /* 0x000fc4000bf46270 */
[----:B------:R-:W-:Y:S02]  /*0d00*/  LEA.HI R14, R18, UR4, RZ, 0x1b ;  /* 0x00000004120e7c11 */ /* 0x000fe4000f8fd8ff */
[----:B------:R-:W-:Y:S02]  /*0d10*/  ISETP.GE.AND P3, PT, R21, UR11, PT ;  /* 0x0000000b15007c0c */ /* 0x000fe4000bf66270 */
[----:B------:R-:W-:Y:S02]  /*0d20*/  LEA.HI R23, R20, UR4, RZ, 0x1b ;  /* 0x0000000414177c11 */ /* 0x000fe4000f8fd8ff */
[----:B------:R-:W-:Y:S02]  /*0d30*/  ISETP.GE.AND P1, PT, R28, UR11, PT ;  /* 0x0000000b1c007c0c */ /* 0x000fe4000bf26270 */
[----:B------:R-:W-:Y:S02]  /*0d40*/  ISETP.LT.AND P0, PT, R24, UR10, !P0 ;  /* 0x0000000a18007c0c */ /* 0x000fe4000c701270 */
[----:B------:R-:W-:-:S02]  /*0d50*/  ISETP.GE.OR P2, PT, R15, UR10, P2 ;  /* 0x0000000a0f007c0c */ /* 0x000fc40009746670 */
[----:B------:R-:W-:Y:S02]  /*0d60*/  ISETP.GE.OR P3, PT, R14, UR10, P3 ;  /* 0x0000000a0e007c0c */ /* 0x000fe40009f66670 */
[----:B------:R-:W-:-:S07]  /*0d70*/  ISETP.GE.OR P1, PT, R23, UR10, P1 ;  /* 0x0000000a17007c0c */ /* 0x000fce0008f26670 */
[----:B0-----:R-:W0:Y:S01]  /*0d80*/  @P0 LDC.64 R16, c[0x0][0x390] ;  /* 0x0000e400ff100b82 */ /* 0x001e220000000a00 */
[----:B------:R-:W-:Y:S02]  /*0d90*/  @P0 IMAD R19, R24, UR11, R19 ;  /* 0x0000000b18130c24 */ /* 0x000fe4000f8e0213 */
[----:B------:R-:W-:Y:S02]  /*0da0*/  @!P2 IMAD R15, R15, UR11, R26 ;  /* 0x0000000b0f0fac24 */ /* 0x000fe4000f8e021a */
[----:B------:R-:W-:Y:S02]  /*0db0*/  @!P3 IMAD R21, R14, UR11, R21 ;  /* 0x0000000b0e15bc24 */ /* 0x000fe4000f8e0215 */
[----:B------:R-:W-:Y:S01]  /*0dc0*/  @!P1 IMAD R23, R23, UR11, R28 ;  /* 0x0000000b17179c24 */ /* 0x000fe2000f8e021c */
[----:B------:R-:W1:Y:S08]  /*0dd0*/  @!P2 LDC.64 R12, c[0x0][0x390] ;  /* 0x0000e400ff0cab82 */ /* 0x000e700000000a00 */
[----:B------:R-:W2:Y:S08]  /*0de0*/  @!P3 LDC.64 R8, c[0x0][0x390] ;  /* 0x0000e400ff08bb82 */ /* 0x000eb00000000a00 */
[----:B------:R-:W3:Y:S01]  /*0df0*/  @!P1 LDC.64 R10, c[0x0][0x390] ;  /* 0x0000e400ff0a9b82 */ /* 0x000ee20000000a00 */
[----:B0-----:R-:W-:-:S05]  /*0e00*/  @P0 IMAD.WIDE R16, R19, 0x4, R16 ;  /* 0x0000000413100825 */ /* 0x001fca00078e0210 */
[----:B------:R0:W-:Y:S01]  /*0e10*/  @P0 STG.E desc[UR8][R16.64], RZ ;  /* 0x000000ff10000986 */ /* 0x0001e2000c101908 */
[----:B-1----:R-:W-:-:S04]  /*0e20*/  @!P2 IMAD.WIDE R12, R15, 0x4, R12 ;  /* 0x000000040f0ca825 */ /* 0x002fc800078e020c */
[----:B------:R-:W-:Y:S01]  /*0e30*/  IMAD.SHL.U32 R15, R4, 0x4, RZ ;  /* 0x00000004040f7824 */ /* 0x000fe200078e00ff */
[----:B------:R1:W-:Y:S01]  /*0e40*/  @!P2 STG.E desc[UR8][R12.64], RZ ;  /* 0x000000ff0c00a986 */ /* 0x0003e2000c101908 */
[----:B--2---:R-:W-:Y:S01]  /*0e50*/  @!P3 IMAD.WIDE R8, R21, 0x4, R8 ;  /* 0x000000041508b825 */ /* 0x004fe200078e0208 */
[----:B0-----:R-:W-:-:S03]  /*0e60*/  IADD3 R17, PT, PT, -R2, 0x4, RZ ;  /* 0x0000000402117810 */ /* 0x001fc60007ffe1ff */
[----:B------:R-:W-:Y:S01]  /*0e70*/  IMAD.MOV.U32 R14, RZ, RZ, R15 ;  /* 0x000000ffff0e7224 */ /* 0x000fe200078e000f */
[----:B------:R1:W-:Y:S01]  /*0e80*/  @!P3 STG.E desc[UR8][R8.64], RZ ;  /* 0x000000ff0800b986 */ /* 0x0003e2000c101908 */
[----:B------:R-:W-:Y:S01]  /*0e90*/  ISETP.NE.AND P0, PT, R17, RZ, PT ;  /* 0x000000ff1100720c */ /* 0x000fe20003f05270 */
[----:B---3--:R-:W-:-:S05]  /*0ea0*/  @!P1 IMAD.WIDE R10, R23, 0x4, R10 ;  /* 0x00000004170a9825 */ /* 0x008fca00078e020a */
[----:B------:R1:W-:Y:S07]  /*0eb0*/  @!P1 STG.E desc[UR8][R10.64], RZ ;  /* 0x000000ff0a009986 */ /* 0x0003ee000c101908 */
[----:B------:R-:W-:Y:S05]  /*0ec0*/  @!P0 BRA `(.L_x_11) ;  /* 0x0000000000c48947 */ /* 0x000fea0003800000 */
[-C--:B------:R-:W-:Y:S01]  /*0ed0*/  IADD3 R16, PT, PT, R22, R15.reuse, RZ ;  /* 0x0000000f16107210 */ /* 0x080fe20007ffe0ff */
[--C-:B------:R-:W-:Y:S01]  /*0ee0*/  IMAD.IADD R18, R18, 0x1, R15.reuse ;  /* 0x0000000112127824 */ /* 0x100fe200078e020f */
[----:B------:R-:W-:Y:S01]  /*0ef0*/  IADD3 R22, PT, PT, R3, R15, RZ ;  /* 0x0000000f03167210 */ /* 0x000fe20007ffe0ff */
[----:B------:R-:W-:Y:S01]  /*0f00*/  IMAD.IADD R20, R20, 0x1, R15 ;  /* 0x0000000114147824 */ /* 0x000fe200078e020f */
[----:B------:R-:W0:Y:S06]  /*0f10*/  LDCU.64 UR6, c[0x0][0x398] ;  /* 0x00007300ff0677ac */ /* 0x000e2c0008000a00 */
.L_x_12:
[----:B-1--4-:R-:W-:Y:S01]  /*0f20*/  LOP3.LUT R11, R16, 0x1f, RZ, 0xc0, !PT ;  /* 0x0000001f100b7812 */ /* 0x012fe200078ec0ff */
[----:B------:R-:W-:Y:S01]  /*0f30*/  VIADD R17, R17, 0x4 ;  /* 0x0000000411117836 */ /* 0x000fe20000000000 */
[----:B------:R-:W-:Y:S02]  /*0f40*/  LOP3.LUT R13, R22, 0x1f, RZ, 0xc0, !PT ;  /* 0x0000001f160d7812 */ /* 0x000fe400078ec0ff */
[----:B------:R-:W-:Y:S01]  /*0f50*/  LOP3.LUT R3, R20, 0x1f, RZ, 0xc0, !PT ;  /* 0x0000001f14037812 */ /* 0x000fe200078ec0ff */
[----:B------:R-:W-:Y:S01]  /*0f60*/  IMAD R8, R0, 0x20, R11 ;  /* 0x0000002000087824 */ /* 0x000fe200078e020b */
[----:B------:R-:W-:Y:S01]  /*0f70*/  LOP3.LUT R9, R18, 0x1f, RZ, 0xc0, !PT ;  /* 0x0000001f12097812 */ /* 0x000fe200078ec0ff */
[----:B------:R-:W-:Y:S01]  /*0f80*/  IMAD R2, R0, 0x20, R13 ;  /* 0x0000002000027824 */ /* 0x000fe200078e020d */
[----:B------:R-:W-:Y:S01]  /*0f90*/  LEA.HI R19, R16, UR4, RZ, 0x1b ;  /* 0x0000000410137c11 */ /* 0x000fe2000f8fd8ff */
[C---:B------:R-:W-:Y:S01]  /*0fa0*/  IMAD R26, R0.reuse, 0x20, R3 ;  /* 0x00000020001a7824 */ /* 0x040fe200078e0203 */
[----:B------:R-:W-:Y:S01]  /*0fb0*/  LEA R24, R0, R9, 0x5 ;  /* 0x0000000900187211 */ /* 0x000fe200078e28ff */
[----:B------:R-:W-:Y:S01]  /*0fc0*/  IMAD.IADD R16, R16, 0x1, R15 ;  /* 0x0000000110107824 */ /* 0x000fe200078e020f */
[----:B0-----:R-:W-:-:S02]  /*0fd0*/  ISETP.GE.AND P3, PT, R8, UR7, PT ;  /* 0x0000000708007c0c */ /* 0x001fc4000bf66270 */
[C---:B------:R-:W-:Y:S01]  /*0fe0*/  LEA.HI R25, R22.reuse, UR4, RZ, 0x1b ;  /* 0x0000000416197c11 */ /* 0x040fe2000f8fd8ff */
[--C-:B------:R-:W-:Y:S01]  /*0ff0*/  IMAD.IADD R22, R22, 0x1, R15.reuse ;  /* 0x0000000116167824 */ /* 0x100fe200078e020f */
[----:B------:R-:W-:Y:S02]  /*1000*/  ISETP.GE.AND P0, PT, R2, UR7, PT ;  /* 0x0000000702007c0c */ /* 0x000fe4000bf06270 */
[----:B------:R-:W-:Y:S02]  /*1010*/  LEA.HI R21, R18, UR4, RZ, 0x1b ;  /* 0x0000000412157c11 */ /* 0x000fe4000f8fd8ff */
[----:B------:R-:W-:Y:S02]  /*1020*/  ISETP.GE.AND P2, PT, R24, UR7, PT ;  /* 0x0000000718007c0c */ /* 0x000fe4000bf46270 */
[C---:B------:R-:W-:Y:S01]  /*1030*/  LEA.HI R23, R20.reuse, UR4, RZ, 0x1b ;  /* 0x0000000414177c11 */ /* 0x040fe2000f8fd8ff */
[----:B------:R-:W-:Y:S01]  /*1040*/  IMAD.IADD R20, R20, 0x1, R15 ;  /* 0x0000000114147824 */ /* 0x000fe200078e020f */
[----:B------:R-:W-:-:S02]  /*1050*/  ISETP.GE.AND P1, PT, R26, UR7, PT ;  /* 0x000000071a007c0c */ /* 0x000fc4000bf26270 */
[----:B------:R-:W-:Y:S02]  /*1060*/  ISETP.GE.OR P3, PT, R19, UR6, P3 ;  /* 0x0000000613007c0c */ /* 0x000fe40009f66670 */
[----:B------:R-:W-:Y:S02]  /*1070*/  ISETP.LT.AND P0, PT, R25, UR6, !P0 ;  /* 0x0000000619007c0c */ /* 0x000fe4000c701270 */
[----:B------:R-:W-:Y:S02]  /*1080*/  ISETP.GE.OR P2, PT, R21, UR6, P2 ;  /* 0x0000000615007c0c */ /* 0x000fe40009746670 */
[----:B------:R-:W-:Y:S02]  /*1090*/  ISETP.GE.OR P1, PT, R23, UR6, P1 ;  /* 0x0000000617007c0c */ /* 0x000fe40008f26670 */
[-C--:B------:R-:W-:Y:S02]  /*10a0*/  IADD3 R14, PT, PT, R14, R15.reuse, RZ ;  /* 0x0000000f0e0e7210 */ /* 0x080fe40007ffe0ff */
[----:B------:R-:W-:-:S03]  /*10b0*/  IADD3 R18, PT, PT, R18, R15, RZ ;  /* 0x0000000f12127210 */ /* 0x000fc60007ffe0ff */
[----:B------:R-:W-:Y:S01]  /*10c0*/  @!P3 IMAD R19, R19, UR7, R8 ;  /* 0x000000071313bc24 */ /* 0x000fe2000f8e0208 */
[----:B------:R-:W0:Y:S01]  /*10d0*/  @!P3 LDC.64 R12, c[0x0][0x390] ;  /* 0x0000e400ff0cbb82 */ /* 0x000e220000000a00 */
[----:B------:R-:W-:Y:S02]  /*10e0*/  @P0 IMAD R25, R25, UR7, R2 ;  /* 0x0000000719190c24 */ /* 0x000fe4000f8e0202 */
[----:B------:R-:W-:Y:S02]  /*10f0*/  @!P2 IMAD R21, R21, UR7, R24 ;  /* 0x000000071515ac24 */ /* 0x000fe4000f8e0218 */
[----:B------:R-:W-:-:S03]  /*1100*/  @!P1 IMAD R23, R23, UR7, R26 ;  /* 0x0000000717179c24 */ /* 0x000fc6000f8e021a */
[----:B------:R-:W1:Y:S08]  /*1110*/  @P0 LDC.64 R8, c[0x0][0x390] ;  /* 0x0000e400ff080b82 */ /* 0x000e700000000a00 */
[----:B------:R-:W2:Y:S08]  /*1120*/  @!P2 LDC.64 R10, c[0x0][0x390] ;  /* 0x0000e400ff0aab82 */ /* 0x000eb00000000a00 */
[----:B------:R-:W3:Y:S01]  /*1130*/  @!P1 LDC.64 R2, c[0x0][0x390] ;  /* 0x0000e400ff029b82 */ /* 0x000ee20000000a00 */
[----:B0-----:R-:W-:-:S04]  /*1140*/  @!P3 IMAD.WIDE R12, R19, 0x4, R12 ;  /* 0x00000004130cb825 */ /* 0x001fc800078e020c */
[----:B-1----:R-:W-:-:S05]  /*1150*/  @P0 IMAD.WIDE R8, R25, 0x4, R8 ;  /* 0x0000000419080825 */ /* 0x002fca00078e0208 */
[----:B------:R4:W-:Y:S01]  /*1160*/  @P0 STG.E desc[UR8][R8.64], RZ ;  /* 0x000000ff08000986 */ /* 0x0009e2000c101908 */
[----:B------:R-:W-:Y:S01]  /*1170*/  ISETP.NE.AND P0, PT, R17, RZ, PT ;  /* 0x000000ff1100720c */ /* 0x000fe20003f05270 */
[----:B--2---:R-:W-:Y:S02]  /*1180*/  @!P2 IMAD.WIDE R10, R21, 0x4, R10 ;  /* 0x00000004150aa825 */ /* 0x004fe400078e020a */
[----:B------:R4:W-:Y:S04]  /*1190*/  @!P3 STG.E desc[UR8][R12.64], RZ ;  /* 0x000000ff0c00b986 */ /* 0x0009e8000c101908 */
[----:B------:R4:W-:Y:S01]  /*11a0*/  @!P2 STG.E desc[UR8][R10.64], RZ ;  /* 0x000000ff0a00a986 */ /* 0x0009e2000c101908 */
[----:B---3--:R-:W-:-:S05]  /*11b0*/  @!P1 IMAD.WIDE R2, R23, 0x4, R2 ;  /* 0x0000000417029825 */ /* 0x008fca00078e0202 */
[----:B------:R4:W-:Y:S01]  /*11c0*/  @!P1 STG.E desc[UR8][R2.64], RZ ;  /* 0x000000ff02009986 */ /* 0x0009e2000c101908 */
[----:B------:R-:W-:Y:S05]  /*11d0*/  @P0 BRA `(.L_x_12) ;  /* 0xfffffffc00500947 */ /* 0x000fea000383ffff */
.L_x_11:
[----:B------:R-:W-:-:S13]  /*11e0*/  ISETP.NE.AND P0, PT, R7, RZ, PT ;  /* 0x000000ff0700720c */ /* 0x000fda0003f05270 */
[----:B------:R-:W-:Y:S05]  /*11f0*/  @!P0 EXIT ;  /* 0x000000000000894d */ /* 0x000fea0003800000 */
[----:B------:R-:W-:Y:S01]  /*1200*/  IADD3 R5, PT, PT, R6, R5, R14 ;  /* 0x0000000506057210 */ /* 0x000fe20007ffe00e */
[----:B------:R-:W-:Y:S01]  /*1210*/  IMAD.MOV R7, RZ, RZ, -R7 ;  /* 0x000000ffff077224 */ /* 0x000fe200078e0a07 */
[----:B------:R-:W2:Y:S06]  /*1220*/  LDCU.64 UR6, c[0x0][0x398] ;  /* 0x00007300ff0677ac */ /* 0x000eac0008000a00 */
.L_x_13:
[----:B----4-:R-:W-:Y:S01]  /*1230*/  LOP3.LUT R3, R5, 0x1f, RZ, 0xc0, !PT ;  /* 0x0000001f05037812 */ /* 0x010fe200078ec0ff */
[----:B------:R-:W-:Y:S01]  /*1240*/  VIADD R7, R7, 0x1 ;  /* 0x0000000107077836 */ /* 0x000fe20000000000 */
[----:B-1----:R-:W-:Y:S02]  /*1250*/  LEA.HI R9, R5, UR4, RZ, 0x1b ;  /* 0x0000000405097c11 */ /* 0x002fe4000f8fd8ff */
[----:B------:R-:W-:-:S04]  /*1260*/  LEA R6, R0, R3, 0x5 ;  /* 0x0000000300067211 */ /* 0x000fc800078e28ff */
[----:B--2---:R-:W-:-:S04]  /*1270*/  ISETP.GE.AND P0, PT, R6, UR7, PT ;  /* 0x0000000706007c0c */ /* 0x004fc8000bf06270 */
[----:B------:R-:W-:-:S13]  /*1280*/  ISETP.GE.OR P0, PT, R9, UR6, P0 ;  /* 0x0000000609007c0c */ /* 0x000fda0008706670 */
[----:B------:R-:W1:Y:S01]  /*1290*/  @!P0 LDC.64 R2, c[0x0][0x390] ;  /* 0x0000e400ff028b82 */ /* 0x000e620000000a00 */
[----:B------:R-:W-:-:S04]  /*12a0*/  @!P0 IMAD R9, R9, UR7, R6 ;  /* 0x0000000709098c24 */ /* 0x000fc8000f8e0206 */
[----:B-1----:R-:W-:-:S05]  /*12b0*/  @!P0 IMAD.WIDE R2, R9, 0x4, R2 ;  /* 0x0000000409028825 */ /* 0x002fca00078e0202 */
[----:B------:R1:W-:Y:S01]  /*12c0*/  @!P0 STG.E desc[UR8][R2.64], RZ ;  /* 0x000000ff02008986 */ /* 0x0003e2000c101908 */
[----:B------:R-:W-:-:S13]  /*12d0*/  ISETP.NE.AND P0, PT, R7, RZ, PT ;  /* 0x000000ff0700720c */ /* 0x000fda0003f05270 */
[----:B-1----:R-:W-:Y:S05]  /*12e0*/  @!P0 EXIT ;  /* 0x000000000000894d */ /* 0x002fea0003800000 */
[----:B------:R-:W-:Y:S01]  /*12f0*/  IMAD.IADD R5, R4, 0x1, R5 ;  /* 0x0000000104057824 */ /* 0x000fe200078e0205 */
[----:B------:R-:W-:Y:S06]  /*1300*/  BRA `(.L_x_13) ;  /* 0xfffffffc00c87947 */ /* 0x000fec000383ffff */
.L_x_10:
[----:B------:R-:W-:Y:S01]  /*1310*/  IABS R6, R7 ;  /* 0x0000000700067213 */ /* 0x000fe20000000000 */
[----:B------:R-:W-:-:S03]  /*1320*/  ULEA.HI UR5, UR5, UR5, URZ, 0x1 ;  /* 0x0000000505057291 */ /* 0x000fc6000f8f08ff */
[----:B------:R-:W-:Y:S01]  /*1330*/  IADD3 R5, PT, PT, R7, R6, RZ ;  /* 0x0000000607057210 */ /* 0x000fe20007ffe0ff */
[----:B------:R-:W-:Y:S01]  /*1340*/  IMAD.MOV R6, RZ, RZ, -R7 ;  /* 0x000000ffff067224 */ /* 0x000fe200078e0a07 */
[----:B------:R-:W-:-:S03]  /*1350*/  USHF.R.S32.HI UR5, URZ, 0x1, UR5 ;  /* 0x00000001ff057899 */ /* 0x000fc60008011405 */
[----:B------:R-:W-:Y:S01]  /*1360*/  VIADD R9, R5, 0x1 ;  /* 0x0000000105097836 */ /* 0x000fe20000000000 */
[----:B------:R-:W-:-:S04]  /*1370*/  VIMNMX R10, PT, PT, R7, R6, !PT ;  /* 0x00000006070a7248 */ /* 0x000fc80007fe0100 */
[C---:B------:R-:W-:Y:S02]  /*1380*/  LOP3.LUT R8, R9.reuse, 0xf, RZ, 0xc0, !PT ;  /* 0x0000000f09087812 */ /* 0x040fe400078ec0ff */
[----:B------:R-:W-:Y:S02]  /*1390*/  LOP3.LUT R17, R9, 0x7, RZ, 0xc0, !PT ;  /* 0x0000000709117812 */ /* 0x000fe400078ec0ff */
[----:B------:R-:W-:Y:S02]  /*13a0*/  IADD3 R8, PT, PT, R8, -0x1, RZ ;  /* 0xffffffff08087810 */ /* 0x000fe40007ffe0ff */
[----:B------:R-:W-:Y:S01]  /*13b0*/  IADD3 R10, PT, PT, R7, 0x1, R10 ;  /* 0x00000001070a7810 */ /* 0x000fe20007ffe00a */
[----:B-1----:R-:W-:Y:S01]  /*13c0*/  VIADD R11, R17, 0xffffffff ;  /* 0xffffffff110b7836 */ /* 0x002fe20000000000 */
[----:B------:R-:W-:Y:S01]  /*13d0*/  ISETP.GE.U32.AND P3, PT, R8, 0x7, PT ;  /* 0x000000070800780c */ /* 0x000fe20003f66070 */
[----:B------:R-:W-:Y:S01]  /*13e0*/  IMAD.MOV.U32 R7, RZ, RZ, RZ ;  /* 0x000000ffff077224 */ /* 0x000fe200078e00ff */
[----:B------:R-:W-:-:S02]  /*13f0*/  LOP3.LUT R8, R10, 0xfffffff0, RZ, 0xc0, !PT ;  /* 0xfffffff00a087812 */ /* 0x000fc400078ec0ff */
[----:B------:R-:W-:Y:S02]  /*1400*/  ISETP.GE.U32.AND P2, PT, R11, 0x3, PT ;  /* 0x000000030b00780c */ /* 0x000fe40003f46070 */
[----:B------:R-:W-:Y:S02]  /*1410*/  IADD3 R8, PT, PT, -R8, RZ, RZ ;  /* 0x000000ff08087210 */ /* 0x000fe40007ffe1ff */
[----:B------:R-:W-:-:S09]  /*1420*/  LOP3.LUT R9, R9, 0x3, RZ, 0xc0, !PT ;  /* 0x0000000309097812 */ /* 0x000fd200078ec0ff */
.L_x_22:
[----:B-1----:R-:W1:Y:S01]  /*1430*/  LDCU.64 UR6, c[0x0][0x398] ;  /* 0x00007300ff0677ac */ /* 0x002e620008000a00 */
[----:B------:R-:W-:Y:S01]  /*1440*/  IMAD.IADD R10, R3, 0x1, R7 ;  /* 0x00000001030a7824 */ /* 0x000fe200078e0207 */
[----:B------:R-:W-:Y:S01]  /*1450*/  IADD3 R7, PT, PT, R4, R7, RZ ;  /* 0x0000000704077210 */ /* 0x000fe20007ffe0ff */
[----:B------:R-:W-:Y:S03]  /*1460*/  BSSY.RECONVERGENT B0, `(.L_x_14) ;  /* 0x00000b7000007945 */ /* 0x000fe60003800200 */
[C---:B------:R-:W-:Y:S02]  /*1470*/  LOP3.LUT R11, R10.reuse, 0x1f, RZ, 0xc0, !PT ;  /* 0x0000001f0a0b7812 */ /* 0x040fe400078ec0ff */
[----:B------:R-:W-:Y:S02]  /*1480*/  LEA.HI R12, R10, UR4, RZ, 0x1b ;  /* 0x000000040a0c7c11 */ /* 0x000fe4000f8fd8ff */
[----:B------:R-:W-:Y:S01]  /*1490*/  ISETP.GE.U32.AND P1, PT, R7, 0x400, PT ;  /* 0x000004000700780c */ /* 0x000fe20003f26070 */
[----:B------:R-:W-:-:S05]  /*14a0*/  IMAD R11, R0, 0x20, R11 ;  /* 0x00000020000b7824 */ /* 0x000fca00078e020b */
[----:B-1----:R-:W-:-:S04]  /*14b0*/  ISETP.GE.AND P0, PT, R11, UR7, PT ;  /* 0x000000070b007c0c */ /* 0x002fc8000bf06270 */
[----:B------:R-:W-:-:S13]  /*14c0*/  ISETP.GE.OR P0, PT, R12, UR6, P0 ;  /* 0x000000060c007c0c */ /* 0x000fda0008706670 */
[----:B------:R-:W-:Y:S05]  /*14d0*/  @P0 BRA `(.L_x_15) ;  /* 0x0000000800bc0947 */ /* 0x000fea0003800000 */
[----:B------:R-:W-:Y:S02]  /*14e0*/  IMAD.MOV R11, RZ, RZ, -R2 ;  /* 0x000000ffff0b7224 */ /* 0x000fe400078e0a02 */
[----:B0-----:R-:W-:-:S07]  /*14f0*/  IMAD.MOV.U32 R16, RZ, RZ, RZ ;  /* 0x000000ffff107224 */ /* 0x001fce00078e00ff */
.L_x_21:
[----:B------:R-:W0:Y:S01]  /*1500*/  LDCU UR6, c[0x0][0x3a4] ;  /* 0x00007480ff0677ac */ /* 0x000e220008000800 */
[C---:B------:R-:W-:Y:S01]  /*1510*/  IADD3 R13, PT, PT, R5.reuse, 0x1, RZ ;  /* 0x00000001050d7810 */ /* 0x040fe20007ffe0ff */
[----:B------:R-:W-:Y:S01]  /*1520*/  IMAD.IADD R19, R2, 0x1, R11 ;  /* 0x0000000102137824 */ /* 0x000fe200078e020b */
[----:B------:R-:W-:Y:S01]  /*1530*/  ISETP.GE.U32.AND P5, PT, R5, 0xf, PT ;  /* 0x0000000f0500780c */ /* 0x000fe20003fa6070 */
[----:B------:R-:W1:Y:S01]  /*1540*/  LDCU UR10, c[0x0][0x3a8] ;  /* 0x00007500ff0a77ac */ /* 0x000e620008000800 */
[----:B------:R-:W-:Y:S02]  /*1550*/  LOP3.LUT R13, R13, 0xf, RZ, 0xc0, !PT ;  /* 0x0000000f0d0d7812 */ /* 0x000fe400078ec0ff */
[C---:B------:R-:W-:Y:S02]  /*1560*/  LOP3.LUT R15, R10.reuse, 0x1f, RZ, 0xc0, !PT ;  /* 0x0000001f0a0f7812 */ /* 0x040fe400078ec0ff */
[----:B------:R-:W-:Y:S02]  /*1570*/  ISETP.NE.AND P4, PT, R13, RZ, PT ;  /* 0x000000ff0d00720c */ /* 0x000fe40003f85270 */
[----:B------:R-:W-:Y:S01]  /*1580*/  LEA.HI R14, R10, R19, RZ, 0x1b ;  /* 0x000000130a0e7211 */ /* 0x000fe200078fd8ff */
[----:B------:R-:W-:Y:S01]  /*1590*/  VIADD R13, R15, UR5 ;  /* 0x000000050f0d7c36 */ /* 0x000fe20008000000 */
[----:B------:R-:W-:-:S04]  /*15a0*/  IABS R12, R2 ;  /* 0x00000002000c7213 */ /* 0x000fc80000000000 */
[----:B------:R-:W-:Y:S01]  /*15b0*/  ISETP.NE.AND P0, PT, R11, R12, PT ;  /* 0x0000000c0b00720c */ /* 0x000fe20003f05270 */
[----:B0-----:R-:W-:Y:S01]  /*15c0*/  IMAD R19, R19, UR6, RZ ;  /* 0x0000000613137c24 */ /* 0x001fe2000f8e02ff */
[----:B------:R-:W-:Y:S01]  /*15d0*/  MOV R12, R6 ;  /* 0x00000006000c7202 */ /* 0x000fe20000000f00 */
[----:B-1----:R-:W-:Y:S01]  /*15e0*/  IMAD R13, R14, UR10, R13 ;  /* 0x0000000a0e0d7c24 */ /* 0x002fe2000f8e020d */
[----:B------:R-:W-:Y:S09]  /*15f0*/  @!P5 BRA `(.L_x_16) ;  /* 0x000000040004d947 */ /* 0x000ff20003800000 */
[----:B------:R-:W0:Y:S01]  /*1600*/  S2UR UR7, SR_CgaCtaId ;  /* 0x00000000000779c3 */ /* 0x000e220000008800 */
[----:B------:R-:W-:Y:S01]  /*1610*/  UMOV UR6, 0x400 ;  /* 0x0000040000067882 */ /* 0x000fe20000000000 */
[----:B------:R-:W-:Y:S02]  /*1620*/  IMAD R12, R14, UR10, R15 ;  /* 0x0000000a0e0c7c24 */ /* 0x000fe4000f8e020f */
[----:B------:R-:W-:Y:S02]  /*1630*/  IMAD.MOV.U32 R21, RZ, RZ, R19 ;  /* 0x000000ffff157224 */ /* 0x000fe400078e0013 */
[----:B------:R-:W-:Y:S01]  /*1640*/  IMAD.MOV.U32 R20, RZ, RZ, R8 ;  /* 0x000000ffff147224 */ /* 0x000fe200078e0008 */
[----:B0-----:R-:W-:-:S06]  /*1650*/  ULEA UR6, UR7, UR6, 0x18 ;  /* 0x0000000607067291 */ /* 0x001fcc000f8ec0ff */
[----:B------:R-:W-:Y:S02]  /*1660*/  LEA R18, R12, UR6, 0x2 ;  /* 0x000000060c127c11 */ /* 0x000fe4000f8e10ff */
[----:B------:R-:W-:-:S03]  /*1670*/  MOV R12, R6 ;  /* 0x00000006000c7202 */ /* 0x000fc60000000f00 */
[----:B------:R-:W-:-:S07]  /*1680*/  VIADD R18, R18, 0x20 ;  /* 0x0000002012127836 */ /* 0x000fce0000000000 */
.L_x_17:
[----:B------:R-:W0:Y:S01]  /*1690*/  LDC.64 R14, c[0x0][0x388] ;  /* 0x0000e200ff0e7b82 */ /* 0x000e220000000a00 */
[----:B------:R-:W1:Y:S01]  /*16a0*/  LDS R24, [R18+-0x20] ;  /* 0xffffe00012187984 */ /* 0x000e620000000800 */
[----:B0-----:R-:W-:-:S05]  /*16b0*/  IMAD.WIDE R14, R21, 0x4, R14 ;  /* 0x00000004150e7825 */ /* 0x001fca00078e020e */
[----:B------:R-:W1:Y:S04]  /*16c0*/  LDG.E.CONSTANT R25, desc[UR8][R14.64] ;  /* 0x000000080e197981 */ /* 0x000e68000c1e9900 */
[----:B------:R-:W2:Y:S04]  /*16d0*/  LDG.E.CONSTANT R27, desc[UR8][R14.64+0x4] ;  /* 0x000004080e1b7981 */ /* 0x000ea8000c1e9900 */
[----:B------:R-:W3:Y:S04]  /*16e0*/  LDG.E.CONSTANT R23, desc[UR8][R14.64+0x8] ;  /* 0x000008080e177981 */ /* 0x000ee8000c1e9900 */
[----:B------:R-:W4:Y:S01]  /*16f0*/  LDG.E.CONSTANT R22, desc[UR8][R14.64+0xc] ;  /* 0x00000c080e167981 */ /* 0x000f22000c1e9900 */
[----:B-1----:R-:W-:-:S03]  /*1700*/  FFMA R24, R25, R24, R16 ;  /* 0x0000001819187223 */ /* 0x002fc60000000010 */
[----:B------:R-:W5:Y:S04]  /*1710*/  LDG.E.CONSTANT R16, desc[UR8][R14.64+0x10] ;  /* 0x000010080e107981 */ /* 0x000f68000c1e9900 */
[----:B------:R-:W2:Y:S02]  /*1720*/  LDS R25, [R18+-0x1c] ;  /* 0xffffe40012197984 */ /* 0x000ea40000000800 */
[----:B--2---:R-:W-:Y:S02]  /*1730*/  FFMA R26, R27, R25, R24 ;  /* 0x000000191b1a7223 */ /* 0x004fe40000000018 */
[----:B------:R-:W2:Y:S04]  /*1740*/  LDG.E.CONSTANT R24, desc[UR8][R14.64+0x14] ;  /* 0x000014080e187981 */ /* 0x000ea8000c1e9900 */
[----:B------:R-:W3:Y:S02]  /*1750*/  LDS R25, [R18+-0x18] ;  /* 0xffffe80012197984 */ /* 0x000ee40000000800 */
[----:B---3--:R-:W-:-:S02]  /*1760*/  FFMA R25, R23, R25, R26 ;  /* 0x0000001917197223 */ /* 0x008fc4000000001a */
[----:B------:R-:W3:Y:S04]  /*1770*/  LDG.E.CONSTANT R23, desc[UR8][R14.64+0x18] ;  /* 0x000018080e177981 */ /* 0x000ee8000c1e9900 */
[----:B------:R-:W4:Y:S02]  /*1780*/  LDS R26, [R18+-0x14] ;  /* 0xffffec00121a7984 */ /* 0x000f240000000800 */
[----:B----4-:R-:W-:Y:S02]  /*1790*/  FFMA R25, R22, R26, R25 ;  /* 0x0000001a16197223 */ /* 0x010fe40000000019 */
[----:B------:R-:W5:Y:S04]  /*17a0*/  LDS R26, [R18+-0x10] ;  /* 0xfffff000121a7984 */ /* 0x000f680000000800 */
[----:B------:R-:W4:Y:S01]  /*17b0*/  LDG.E.CONSTANT R22, desc[UR8][R14.64+0x1c] ;  /* 0x00001c080e167981 */ /* 0x000f22000c1e9900 */
[----:B-----5:R-:W-:-:S03]  /*17c0*/  FFMA R25, R16, R26, R25 ;  /* 0x0000001a10197223 */ /* 0x020fc60000000019 */
[----:B------:R-:W2:Y:S04]  /*17d0*/  LDS R26, [R18+-0xc] ;  /* 0xfffff400121a7984 */ /* 0x000ea80000000800 */
[----:B------:R-:W5:Y:S01]  /*17e0*/  LDG.E.CONSTANT R16, desc[UR8][R14.64+0x20] ;  /* 0x000020080e107981 */ /* 0x000f62000c1e9900 */
[----:B--2---:R-:W-:-:S03]  /*17f0*/  FFMA R26, R24, R26, R25 ;  /* 0x0000001a181a7223 */ /* 0x004fc60000000019 */
[----:B------:R-:W2:Y:S04]  /*1800*/  LDG.E.CONSTANT R24, desc[UR8][R14.64+0x24] ;  /* 0x000024080e187981 */ /* 0x000ea8000c1e9900 */
[----:B------:R-:W3:Y:S02]  /*1810*/  LDS R25, [R18+-0x8] ;  /* 0xfffff80012197984 */ /* 0x000ee40000000800 */
[----:B---3--:R-:W-:Y:S02]  /*1820*/  FFMA R25, R23, R25, R26 ;  /* 0x0000001917197223 */ /* 0x008fe4000000001a */
[----:B------:R-:W3:Y:S04]  /*1830*/  LDG.E.CONSTANT R23, desc[UR8][R14.64+0x28] ;  /* 0x000028080e177981 */ /* 0x000ee8000c1e9900 */
[----:B------:R-:W4:Y:S02]  /*1840*/  LDS R26, [R18+-0x4] ;  /* 0xfffffc00121a7984 */ /* 0x000f240000000800 */
[----:B----4-:R-:W-:-:S02]  /*1850*/  FFMA R25, R22, R26, R25 ;  /* 0x0000001a16197223 */ /* 0x010fc40000000019 */
[----:B------:R-:W5:Y:S02]  /*1860*/  LDS R22, [R18] ;  /* 0x0000000012167984 */ /* 0x000f640000000800 */
[----:B-----5:R-:W-:Y:S02]  /*1870*/  FFMA R25, R16, R22, R25 ;  /* 0x0000001610197223 */ /* 0x020fe40000000019 */
[----:B------:R-:W2:Y:S04]  /*1880*/  LDS R22, [R18+0x4] ;  /* 0x0000040012167984 */ /* 0x000ea80000000800 */
[----:B------:R-:W4:Y:S01]  /*1890*/  LDG.E.CONSTANT R16, desc[UR8][R14.64+0x2c] ;  /* 0x00002c080e107981 */ /* 0x000f22000c1e9900 */
[----:B--2---:R-:W-:-:S03]  /*18a0*/  FFMA R26, R24, R22, R25 ;  /* 0x00000016181a7223 */ /* 0x004fc60000000019 */
[----:B------:R-:W3:Y:S04]  /*18b0*/  LDS R25, [R18+0x8] ;  /* 0x0000080012197984 */ /* 0x000ee80000000800 */
[----:B------:R-:W2:Y:S04]  /*18c0*/  LDG.E.CONSTANT R24, desc[UR8][R14.64+0x30] ;  /* 0x000030080e187981 */ /* 0x000ea8000c1e9900 */
[----:B------:R-:W5:Y:S01]  /*18d0*/  LDG.E.CONSTANT R22, desc[UR8][R14.64+0x34] ;  /* 0x000034080e167981 */ /* 0x000f62000c1e9900 */
[----:B---3--:R-:W-:-:S03]  /*18e0*/  FFMA R27, R23, R25, R26 ;  /* 0x00000019171b7223 */ /* 0x008fc6000000001a */
[----:B------:R-:W3:Y:S04]  /*18f0*/  LDG.E.CONSTANT R23, desc[UR8][R14.64+0x38] ;  /* 0x000038080e177981 */ /* 0x000ee8000c1e9900 */
[----:B------:R-:W3:Y:S01]  /*1900*/  LDG.E.CONSTANT R25, desc[UR8][R14.64+0x3c] ;  /* 0x00003c080e197981 */ /* 0x000ee2000c1e9900 */
[----:B------:R-:W-:Y:S01]  /*1910*/  VIADD R20, R20, 0x10 ;  /* 0x0000001014147836 */ /* 0x000fe20000000000 */
[----:B------:R-:W-:Y:S01]  /*1920*/  IADD3 R12, PT, PT, R12, 0x10, RZ ;  /* 0x000000100c0c7810 */ /* 0x000fe20007ffe0ff */
[----:B------:R-:W-:Y:S01]  /*1930*/  VIADD R21, R21, 0x10 ;  /* 0x0000001015157836 */ /* 0x000fe20000000000 */
[----:B------:R-:W4:Y:S02]  /*1940*/  LDS R26, [R18+0xc] ;  /* 0x00000c00121a7984 */ /* 0x000f240000000800 */
[----:B------:R-:W-:Y:S01]  /*1950*/  ISETP.NE.AND P5, PT, R20, RZ, PT ;  /* 0x000000ff1400720c */ /* 0x000fe20003fa5270 */
[----:B----4-:R-:W-:-:S02]  /*1960*/  FFMA R27, R16, R26, R27 ;  /* 0x0000001a101b7223 */ /* 0x010fc4000000001b */
[----:B------:R-:W2:Y:S04]  /*1970*/  LDS R16, [R18+0x10] ;  /* 0x0000100012107984 */ /* 0x000ea80000000800 */
[----:B------:R-:W5:Y:S01]  /*1980*/  LDS R26, [R18+0x14] ;  /* 0x00001400121a7984 */ /* 0x000f620000000800 */
[----:B--2---:R-:W-:-:S03]  /*1990*/  FFMA R27, R24, R16, R27 ;  /* 0x00000010181b7223 */ /* 0x004fc6000000001b */
[----:B------:R-:W3:Y:S01]  /*19a0*/  LDS R16, [R18+0x18] ;  /* 0x0000180012107984 */ /* 0x000ee20000000800 */
[----:B-----5:R-:W-:-:S03]  /*19b0*/  FFMA R22, R22, R26, R27 ;  /* 0x0000001a16167223 */ /* 0x020fc6000000001b */
[----:B------:R0:W1:Y:S02]  /*19c0*/  LDS R24, [R18+0x1c] ;  /* 0x00001c0012187984 */ /* 0x0000640000000800 */
[----:B0-----:R-:W-:Y:S02]  /*19d0*/  VIADD R18, R18, 0x40 ;  /* 0x0000004012127836 */ /* 0x001fe40000000000 */
[----:B---3--:R-:W-:-:S04]  /*19e0*/  FFMA R16, R23, R16, R22 ;  /* 0x0000001017107223 */ /* 0x008fc80000000016 */
[----:B-1----:R-:W-:Y:S01]  /*19f0*/  FFMA R16, R25, R24, R16 ;  /* 0x0000001819107223 */ /* 0x002fe20000000010 */
[----:B------:R-:W-:Y:S06]  /*1a00*/  @P5 BRA `(.L_x_17) ;  /* 0xfffffffc00205947 */ /* 0x000fec000383ffff */
.L_x_16:
[----:B------:R-:W-:Y:S01]  /*1a10*/  IADD3 R11, PT, PT, R11, 0x1, RZ ;  /* 0x000000010b0b7810 */ /* 0x000fe20007ffe0ff */
[----:B------:R-:W-:Y:S01]  /*1a20*/  VIADD R19, R19, UR5 ;  /* 0x0000000513137c36 */ /* 0x000fe20008000000 */
[----:B------:R-:W-:Y:S06]  /*1a30*/  @!P4 BRA `(.L_x_18) ;  /* 0x000000040040c947 */ /* 0x000fec0003800000 */
[----:B------:R-:W-:Y:S01]  /*1a40*/  ISETP.NE.AND P4, PT, R17, RZ, PT ;  /* 0x000000ff1100720c */ /* 0x000fe20003f85270 */
[----:B------:R-:W-:-:S12]  /*1a50*/  @!P3 BRA `(.L_x_19) ;  /* 0x000000000084b947 */ /* 0x000fd80003800000 */
[----:B------:R-:W0:Y:S01]  /*1a60*/  LDC.64 R14, c[0x0][0x388] ;  /* 0x0000e200ff0e7b82 */ /* 0x000e220000000a00 */
[----:B------:R-:W-:-:S04]  /*1a70*/  IMAD.IADD R21, R19, 0x1, R12 ;  /* 0x0000000113157824 */ /* 0x000fc800078e020c */
[----:B0-----:R-:W-:-:S05]  /*1a80*/  IMAD.WIDE R14, R21, 0x4, R14 ;  /* 0x00000004150e7825 */ /* 0x001fca00078e020e */
[----:B------:R-:W2:Y:S04]  /*1a90*/  LDG.E.CONSTANT R25, desc[UR8][R14.64] ;  /* 0x000000080e197981 */ /* 0x000ea8000c1e9900 */
[----:B------:R-:W3:Y:S01]  /*1aa0*/  LDG.E.CONSTANT R20, desc[UR8][R14.64+0x4] ;  /* 0x000004080e147981 */ /* 0x000ee2000c1e9900 */
[----:B------:R-:W0:Y:S01]  /*1ab0*/  S2UR UR7, SR_CgaCtaId ;  /* 0x00000000000779c3 */ /* 0x000e220000008800 */
[----:B------:R-:W-:Y:S01]  /*1ac0*/  UMOV UR6, 0x400 ;  /* 0x0000040000067882 */ /* 0x000fe20000000000 */
[----:B------:R-:W-:Y:S01]  /*1ad0*/  IADD3 R21, PT, PT, R13, R12, RZ ;  /* 0x0000000c0d157210 */ /* 0x000fe20007ffe0ff */
[----:B------:R-:W4:Y:S04]  /*1ae0*/  LDG.E.CONSTANT R18, desc[UR8][R14.64+0x8] ;  /* 0x000008080e127981 */ /* 0x000f28000c1e9900 */
[----:B------:R-:W5:Y:S04]  /*1af0*/  LDG.E.CONSTANT R23, desc[UR8][R14.64+0xc] ;  /* 0x00000c080e177981 */ /* 0x000f68000c1e9900 */
[----:B------:R-:W5:Y:S04]  /*1b00*/  LDG.E.CONSTANT R24, desc[UR8][R14.64+0x10] ;  /* 0x000010080e187981 */ /* 0x000f68000c1e9900 */
[----:B------:R-:W5:Y:S01]  /*1b10*/  LDG.E.CONSTANT R22, desc[UR8][R14.64+0x14] ;  /* 0x000014080e167981 */ /* 0x000f62000c1e9900 */
[----:B0-----:R-:W-:-:S06]  /*1b20*/  ULEA UR6, UR7, UR6, 0x18 ;  /* 0x0000000607067291 */ /* 0x001fcc000f8ec0ff */
[----:B------:R-:W-:-:S05]  /*1b30*/  LEA R21, R21, UR6, 0x2 ;  /* 0x0000000615157c11 */ /* 0x000fca000f8e10ff */
[----:B------:R-:W2:Y:S02]  /*1b40*/  LDS R26, [R21] ;  /* 0x00000000151a7984 */ /* 0x000ea40000000800 */
[----:B--2---:R-:W-:Y:S02]  /*1b50*/  FFMA R27, R25, R26, R16 ;  /* 0x0000001a191b7223 */ /* 0x004fe40000000010 */
[----:B------:R-:W2:Y:S04]  /*1b60*/  LDG.E.CONSTANT R16, desc[UR8][R14.64+0x18] ;  /* 0x000018080e107981 */ /* 0x000ea8000c1e9900 */
[----:B------:R-:W2:Y:S04]  /*1b70*/  LDG.E.CONSTANT R25, desc[UR8][R14.64+0x1c] ;  /* 0x00001c080e197981 */ /* 0x000ea8000c1e9900 */
[----:B------:R-:W3:Y:S02]  /*1b80*/  LDS R26, [R21+0x4] ;  /* 0x00000400151a7984 */ /* 0x000ee40000000800 */
[----:B---3--:R-:W-:-:S02]  /*1b90*/  FFMA R27, R20, R26, R27 ;  /* 0x0000001a141b7223 */ /* 0x008fc4000000001b */
[----:B------:R-:W4:Y:S04]  /*1ba0*/  LDS R20, [R21+0x8] ;  /* 0x0000080015147984 */ /* 0x000f280000000800 */
[----:B------:R-:W5:Y:S01]  /*1bb0*/  LDS R26, [R21+0xc] ;  /* 0x00000c00151a7984 */ /* 0x000f620000000800 */
[----:B----4-:R-:W-:-:S03]  /*1bc0*/  FFMA R18, R18, R20, R27 ;  /* 0x0000001412127223 */ /* 0x010fc6000000001b */
[----:B------:R-:W0:Y:S04]  /*1bd0*/  LDS R20, [R21+0x10] ;  /* 0x0000100015147984 */ /* 0x000e280000000800 */
[----:B------:R-:W1:Y:S01]  /*1be0*/  LDS R27, [R21+0x14] ;  /* 0x00001400151b7984 */ /* 0x000e620000000800 */
[----:B-----5:R-:W-:-:S03]  /*1bf0*/  FFMA R23, R23, R26, R18 ;  /* 0x0000001a17177223 */ /* 0x020fc60000000012 */
[----:B------:R-:W2:Y:S04]  /*1c00*/  LDS R18, [R21+0x18] ;  /* 0x0000180015127984 */ /* 0x000ea80000000800 */
[----:B------:R-:W3:Y:S01]  /*1c10*/  LDS R26, [R21+0x1c] ;  /* 0x00001c00151a7984 */ /* 0x000ee20000000800 */
[----:B------:R-:W-:Y:S02]  /*1c20*/  VIADD R12, R12, 0x8 ;  /* 0x000000080c0c7836 */ /* 0x000fe40000000000 */
[----:B0-----:R-:W-:-:S04]  /*1c30*/  FFMA R23, R24, R20, R23 ;  /* 0x0000001418177223 */ /* 0x001fc80000000017 */
[----:B-1----:R-:W-:-:S04]  /*1c40*/  FFMA R23, R22, R27, R23 ;  /* 0x0000001b16177223 */ /* 0x002fc80000000017 */
[----:B--2---:R-:W-:-:S04]  /*1c50*/  FFMA R16, R16, R18, R23 ;  /* 0x0000001210107223 */ /* 0x004fc80000000017 */
[----:B---3--:R-:W-:-:S07]  /*1c60*/  FFMA R16, R25, R26, R16 ;  /* 0x0000001a19107223 */ /* 0x008fce0000000010 */
.L_x_19:
[----:B------:R-:W-:Y:S05]  /*1c70*/  @!P4 BRA `(.L_x_18) ;  /* 0x0000000000b0c947 */ /* 0x000fea0003800000 */
[----:B------:R-:W-:Y:S01]  /*1c80*/  ISETP.NE.AND P4, PT, R9, RZ, PT ;  /* 0x000000ff0900720c */ /* 0x000fe20003f85270 */
[----:B------:R-:W-:-:S12]  /*1c90*/  @!P2 BRA `(.L_x_20) ;  /* 0x000000000054a947 */ /* 0x000fd80003800000 */
[----:B------:R-:W0:Y:S01]  /*1ca0*/  LDC.64 R14, c[0x0][0x388] ;  /* 0x0000e200ff0e7b82 */ /* 0x000e220000000a00 */
[----:B------:R-:W-:-:S04]  /*1cb0*/  IMAD.IADD R21, R19, 0x1, R12 ;  /* 0x0000000113157824 */ /* 0x000fc800078e020c */
[----:B0-----:R-:W-:-:S05]  /*1cc0*/  IMAD.WIDE R14, R21, 0x4, R14 ;  /* 0x00000004150e7825 */ /* 0x001fca00078e020e */
[----:B------:R-:W2:Y:S04]  /*1cd0*/  LDG.E.CONSTANT R21, desc[UR8][R14.64] ;  /* 0x000000080e157981 */ /* 0x000ea8000c1e9900 */
[----:B------:R-:W3:Y:S04]  /*1ce0*/  LDG.E.CONSTANT R24, desc[UR8][R14.64+0x4] ;  /* 0x000004080e187981 */ /* 0x000ee8000c1e9900 */
[----:B------:R-:W4:Y:S04]  /*1cf0*/  LDG.E.CONSTANT R18, desc[UR8][R14.64+0x8] ;  /* 0x000008080e127981 */ /* 0x000f28000c1e9900 */
[----:B------:R-:W5:Y:S01]  /*1d00*/  LDG.E.CONSTANT R27, desc[UR8][R14.64+0xc] ;  /* 0x00000c080e1b7981 */ /* 0x000f62000c1e9900 */
[----:B------:R-:W0:Y:S01]  /*1d10*/  S2UR UR7, SR_CgaCtaId ;  /* 0x00000000000779c3 */ /* 0x000e220000008800 */
[----:B------:R-:W-:Y:S01]  /*1d20*/  UMOV UR6, 0x400 ;  /* 0x0000040000067882 */ /* 0x000fe20000000000 */
[----:B------:R-:W-:Y:S01]  /*1d30*/  IADD3 R20, PT, PT, R13, R12, RZ ;  /* 0x0000000c0d147210 */ /* 0x000fe20007ffe0ff */
[----:B------:R-:W-:Y:S01]  /*1d40*/  VIADD R12, R12, 0x4 ;  /* 0x000000040c0c7836 */ /* 0x000fe20000000000 */
[----:B0-----:R-:W-:-:S06]  /*1d50*/  ULEA UR6, UR7, UR6, 0x18 ;  /* 0x0000000607067291 */ /* 0x001fcc000f8ec0ff */
[----:B------:R-:W-:-:S05]  /*1d60*/  LEA R20, R20, UR6, 0x2 ;  /* 0x0000000614147c11 */ /* 0x000fca000f8e10ff */
[----:B------:R-:W2:Y:S04]  /*1d70*/  LDS R22, [R20] ;  /* 0x0000000014167984 */ /* 0x000ea80000000800 */
[----:B------:R-:W3:Y:S04]  /*1d80*/  LDS R23, [R20+0x4] ;  /* 0x0000040014177984 */ /* 0x000ee80000000800 */
[----:B------:R-:W4:Y:S04]  /*1d90*/  LDS R25, [R20+0x8] ;  /* 0x0000080014197984 */ /* 0x000f280000000800 */
[----:B------:R-:W5:Y:S01]  /*1da0*/  LDS R26, [R20+0xc] ;  /* 0x00000c00141a7984 */ /* 0x000f620000000800 */
[----:B--2---:R-:W-:-:S04]  /*1db0*/  FFMA R21, R21, R22, R16 ;  /* 0x0000001615157223 */ /* 0x004fc80000000010 */
[----:B---3--:R-:W-:-:S04]  /*1dc0*/  FFMA R21, R24, R23, R21 ;  /* 0x0000001718157223 */ /* 0x008fc80000000015 */
[----:B----4-:R-:W-:-:S04]  /*1dd0*/  FFMA R18, R18, R25, R21 ;  /* 0x0000001912127223 */ /* 0x010fc80000000015 */
[----:B-----5:R-:W-:-:S07]  /*1de0*/  FFMA R16, R27, R26, R18 ;  /* 0x0000001a1b107223 */ /* 0x020fce0000000012 */
.L_x_20:
[----:B------:R-:W-:Y:S05]  /*1df0*/  @!P4 BRA `(.L_x_18) ;  /* 0x000000000050c947 */ /* 0x000fea0003800000 */
[----:B------:R-:W0:Y:S01]  /*1e00*/  LDC.64 R14, c[0x0][0x388] ;  /* 0x0000e200ff0e7b82 */ /* 0x000e220000000a00 */
[----:B------:R-:W-:-:S04]  /*1e10*/  IMAD.IADD R19, R19, 0x1, R12 ;  /* 0x0000000113137824 */ /* 0x000fc800078e020c */
[----:B0-----:R-:W-:-:S05]  /*1e20*/  IMAD.WIDE R14, R19, 0x4, R14 ;  /* 0x00000004130e7825 */ /* 0x001fca00078e020e */
[----:B------:R-:W2:Y:S01]  /*1e30*/  LDG.E.CONSTANT R19, desc[UR8][R14.64] ;  /* 0x000000080e137981 */ /* 0x000ea2000c1e9900 */
[----:B------:R-:W0:Y:S01]  /*1e40*/  S2UR UR7, SR_CgaCtaId ;  /* 0x00000000000779c3 */ /* 0x000e220000008800 */
[----:B------:R-:W-:Y:S01]  /*1e50*/  UMOV UR6, 0x400 ;  /* 0x0000040000067882 */ /* 0x000fe20000000000 */
[----:B------:R-:W-:Y:S02]  /*1e60*/  IADD3 R13, PT, PT, R13, R12, RZ ;  /* 0x0000000c0d0d7210 */ /* 0x000fe40007ffe0ff */
[----:B------:R-:W-:Y:S01]  /*1e70*/  ISETP.NE.AND P4, PT, R9, 0x1, PT ;  /* 0x000000010900780c */ /* 0x000fe20003f85270 */
[----:B0-----:R-:W-:-:S06]  /*1e80*/  ULEA UR6, UR7, UR6, 0x18 ;  /* 0x0000000607067291 */ /* 0x001fcc000f8ec0ff */
[----:B------:R-:W-:-:S05]  /*1e90*/  LEA R20, R13, UR6, 0x2 ;  /* 0x000000060d147c11 */ /* 0x000fca000f8e10ff */
[----:B------:R-:W2:Y:S02]  /*1ea0*/  LDS R12, [R20] ;  /* 0x00000000140c7984 */ /* 0x000ea40000000800 */
[----:B--2---:R-:W-:Y:S01]  /*1eb0*/  FFMA R16, R19, R12, R16 ;  /* 0x0000000c13107223 */ /* 0x004fe20000000010 */
[----:B------:R-:W-:Y:S06]  /*1ec0*/  @!P4 BRA `(.L_x_18) ;  /* 0x00000000001cc947 */ /* 0x000fec0003800000 */
[----:B------:R-:W-:Y:S01]  /*1ed0*/  ISETP.NE.AND P4, PT, R9, 0x2, PT ;  /* 0x000000020900780c */ /* 0x000fe20003f85270 */
[----:B------:R-:W2:Y:S04]  /*1ee0*/  LDG.E.CONSTANT R13, desc[UR8][R14.64+0x4] ;  /* 0x000004080e0d7981 */ /* 0x000ea8000c1e9900 */
[----:B------:R-:W2:Y:S08]  /*1ef0*/  LDS R12, [R20+0x4] ;  /* 0x00000400140c7984 */ /* 0x000eb00000000800 */
[----:B------:R-:W3:Y:S04]  /*1f00*/  @P4 LDG.E.CONSTANT R19, desc[UR8][R14.64+0x8] ;  /* 0x000008080e134981 */ /* 0x000ee8000c1e9900 */
[----:B------:R-:W3:Y:S01]  /*1f10*/  @P4 LDS R18, [R20+0x8] ;  /* 0x0000080014124984 */ /* 0x000ee20000000800 */
[----:B--2---:R-:W-:-:S04]  /*1f20*/  FFMA R16, R13, R12, R16 ;  /* 0x0000000c0d107223 */ /* 0x004fc80000000010 */
[----:B---3--:R-:W-:-:S07]  /*1f30*/  @P4 FFMA R16, R19, R18, R16 ;  /* 0x0000001213104223 */ /* 0x008fce0000000010 */
.L_x_18:
[----:B------:R-:W-:Y:S05]  /*1f40*/  @P0 BRA `(.L_x_21) ;  /* 0xfffffff4006c0947 */ /* 0x000fea000383ffff */
[----:B------:R-:W0:Y:S01]  /*1f50*/  LDC.64 R12, c[0x0][0x390] ;  /* 0x0000e400ff0c7b82 */ /* 0x000e220000000a00 */
[----:B------:R-:W1:Y:S01]  /*1f60*/  LDCU UR6, c[0x0][0x39c] ;  /* 0x00007380ff0677ac */ /* 0x000e620008000800 */
[C---:B------:R-:W-:Y:S02]  /*1f70*/  LOP3.LUT R15, R10.reuse, 0x1f, RZ, 0xc0, !PT ;  /* 0x0000001f0a0f7812 */ /* 0x040fe400078ec0ff */
[----:B------:R-:W-:-:S03]  /*1f80*/  LEA.HI R11, R10, UR4, RZ, 0x1b ;  /* 0x000000040a0b7c11 */ /* 0x000fc6000f8fd8ff */
[----:B------:R-:W-:-:S04]  /*1f90*/  IMAD R10, R0, 0x20, R15 ;  /* 0x00000020000a7824 */ /* 0x000fc800078e020f */
[----:B-1----:R-:W-:-:S04]  /*1fa0*/  IMAD R11, R11, UR6, R10 ;  /* 0x000000060b0b7c24 */ /* 0x002fc8000f8e020a */
[----:B0-----:R-:W-:-:S05]  /*1fb0*/  IMAD.WIDE R12, R11, 0x4, R12 ;  /* 0x000000040b0c7825 */ /* 0x001fca00078e020c */
[----:B------:R1:W-:Y:S02]  /*1fc0*/  STG.E desc[UR8][R12.64], R16 ;  /* 0x000000100c007986 */ /* 0x0003e4000c101908 */
.L_x_15:
[----:B------:R-:W-:Y:S05]  /*1fd0*/  BSYNC.RECONVERGENT B0 ;  /* 0x0000000000007941 */ /* 0x000fea0003800200 */
.L_x_14:
[----:B------:R-:W-:Y:S05]  /*1fe0*/  @!P1 BRA `(.L_x_22) ;  /* 0xfffffff400109947 */ /* 0x000fea000383ffff */
[----:B------:R-:W-:Y:S05]  /*1ff0*/  EXIT ;  /* 0x000000000000794d */ /* 0x000fea0003800000 */
.L_x_23:
[----:B------:R-:W-:-:S00]  /*2000*/  BRA `(.L_x_23) ;  /* 0xfffffffc00fc7947 */ /* 0x000fc0000383ffff */
[----:B------:R-:W-:-:S00]  /*2010*/  NOP ;  /* 0x0000000000007918 */ /* 0x000fc00000000000 */
        /* <DEDUP_REMOVED lines=14> */
.L_x_62:


//--------------------- .text._Z21conv2d_tiled_kernel_1ILi32ELi32ELi512EEvPKfS1_Pfiiii --------------------------
	.section	.text._Z21conv2d_tiled_kernel_1ILi32ELi32ELi512EEvPKfS1_Pfiiii,"ax",@progbits
	.align	128
        .global         _Z21conv2d_tiled_kernel_1ILi32ELi32ELi512EEvPKfS1_Pfiiii
        .type           _Z21conv2d_tiled_kernel_1ILi32ELi32ELi512EEvPKfS1_Pfiiii,@function
        .size           _Z21conv2d_tiled_kernel_1ILi32ELi32ELi512EEvPKfS1_Pfiiii,(.L_x_63 - _Z21conv2d_tiled_kernel_1ILi32ELi32ELi512EEvPKfS1_Pfiiii)
        .other          _Z21conv2d_tiled_kernel_1ILi32ELi32ELi512EEvPKfS1_Pfiiii,@"STO_CUDA_ENTRY STV_DEFAULT"
_Z21conv2d_tiled_kernel_1ILi32ELi32ELi512EEvPKfS1_Pfiiii:
.text._Z21conv2d_tiled_kernel_1ILi32ELi32ELi512EEvPKfS1_Pfiiii:
[----:B------:R-:W-:Y:S01]  /*0000*/  LDC R1, c[0x0][0x37c] ;  /* 0x0000df00ff017b82 */ /* 0x000fe20000000800 */
[----:B------:R-:W0:Y:S07]  /*0010*/  S2R R11, SR_TID.X ;  /* 0x00000000000b7919 */ /* 0x000e2e0000002100 */
[----:B------:R-:W1:Y:S01]  /*0020*/  S2UR UR5, SR_CTAID.Y ;  /* 0x00000000000579c3 */ /* 0x000e620000002600 */
[----:B------:R-:W2:Y:S01]  /*0030*/  LDCU.64 UR10, c[0x0][0x398] ;  /* 0x00007300ff0a77ac */ /* 0x000ea20008000a00 */
[----:B------:R-:W3:Y:S01]  /*0040*/  S2R R3, SR_CTAID.X ;  /* 0x0000000000037919 */ /* 0x000ee20000002500 */
[----:B------:R-:W4:Y:S05]  /*0050*/  LDCU.64 UR8, c[0x0][0x358] ;  /* 0x00006b00ff0877ac */ /* 0x000f2a0008000a00 */
[----:B------:R-:W5:Y:S01]  /*0060*/  S2UR UR6, SR_CgaCtaId ;  /* 0x00000000000679c3 */ /* 0x000f620000008800 */
[----:B------:R-:W-:Y:S01]  /*0070*/  UMOV UR4, 0x400 ;  /* 0x0000040000047882 */ /* 0x000fe20000000000 */
[----:B------:R-:W5:Y:S01]  /*0080*/  LDCU UR7, c[0x0][0x3a0] ;  /* 0x00007400ff0777ac */ /* 0x000f620008000800 */
[----:B-1----:R-:W-:Y:S01]  /*0090*/  USHF.L.U32 UR5, UR5, 0x5, URZ ;  /* 0x0000000505057899 */ /* 0x002fe200080006ff */
[C---:B0-----:R-:W-:Y:S01]  /*00a0*/  LOP3.LUT R10, R11.reuse, 0x1f, RZ, 0xc0, !PT ;  /* 0x0000001f0b0a7812 */ /* 0x041fe200078ec0ff */
[----:B------:R-:W-:Y:S01]  /*00b0*/  VIADD R0, R11, 0x200 ;  /* 0x000002000b007836 */ /* 0x000fe20000000000 */
[----:B------:R-:W-:-:S03]  /*00c0*/  SHF.R.U32.HI R13, RZ, 0x5, R11 ;  /* 0x00000005ff0d7819 */ /* 0x000fc6000001160b */
[----:B---3--:R-:W-:Y:S01]  /*00d0*/  IMAD R10, R3, 0x20, R10 ;  /* 0x00000020030a7824 */ /* 0x008fe200078e020a */
[----:B------:R-:W-:Y:S02]  /*00e0*/  SHF.R.U32.HI R17, RZ, 0x5, R0 ;  /* 0x00000005ff117819 */ /* 0x000fe40000011600 */
[----:B------:R-:W-:Y:S02]  /*00f0*/  LOP3.LUT R5, R13, UR5, RZ, 0xfc, !PT ;  /* 0x000000050d057c12 */ /* 0x000fe4000f8efcff */
[C---:B--2---:R-:W-:Y:S01]  /*0100*/  ISETP.GE.AND P0, PT, R10.reuse, UR11, PT ;  /* 0x0000000b0a007c0c */ /* 0x044fe2000bf06270 */
[----:B------:R-:W-:Y:S01]  /*0110*/  VIADD R3, R17, UR5 ;  /* 0x0000000511037c36 */ /* 0x000fe20008000000 */
[----:B------:R-:W-:Y:S02]  /*0120*/  ISETP.GE.AND P1, PT, R10, UR11, PT ;  /* 0x0000000b0a007c0c */ /* 0x000fe4000bf26270 */
[----:B------:R-:W-:Y:S02]  /*0130*/  ISETP.GE.OR P2, PT, R5, UR10, P0 ;  /* 0x0000000a05007c0c */ /* 0x000fe40008746670 */
[----:B------:R-:W-:-:S11]  /*0140*/  ISETP.LT.AND P3, PT, R3, UR10, !P1 ;  /* 0x0000000a03007c0c */ /* 0x000fd6000cf61270 */
[----:B------:R-:W0:Y:S01]  /*0150*/  @!P2 LDC.64 R6, c[0x0][0x380] ;  /* 0x0000e000ff06ab82 */ /* 0x000e220000000a00 */
[----:B------:R-:W-:-:S07]  /*0160*/  @!P2 IMAD R15, R5, UR11, R10 ;  /* 0x0000000b050fac24 */ /* 0x000fce000f8e020a */
[----:B------:R-:W1:Y:S01]  /*0170*/  @P3 LDC.64 R8, c[0x0][0x380] ;  /* 0x0000e000ff083b82 */ /* 0x000e620000000a00 */
[----:B0-----:R-:W-:-:S04]  /*0180*/  @!P2 IMAD.WIDE R6, R15, 0x4, R6 ;  /* 0x000000040f06a825 */ /* 0x001fc800078e0206 */
[----:B------:R-:W-:Y:S02]  /*0190*/  @P3 IMAD R15, R3, UR11, R10 ;  /* 0x0000000b030f3c24 */ /* 0x000fe4000f8e020a */
[----:B----4-:R-:W2:Y:S02]  /*01a0*/  @!P2 LDG.E.CONSTANT R6, desc[UR8][R6.64] ;  /* 0x000000080606a981 */ /* 0x010ea4000c1e9900 */
[----:B-1----:R-:W-:-:S06]  /*01b0*/  @P3 IMAD.WIDE R8, R15, 0x4, R8 ;  /* 0x000000040f083825 */ /* 0x002fcc00078e0208 */
[----:B------:R-:W3:Y:S01]  /*01c0*/  @P3 LDG.E.CONSTANT R9, desc[UR8][R8.64] ;  /* 0x0000000808093981 */ /* 0x000ee2000c1e9900 */
[----:B------:R-:W-:Y:S01]  /*01d0*/  IMAD.SHL.U32 R0, R11, 0x4, RZ ;  /* 0x000000040b007824 */ /* 0x000fe200078e00ff */
[----:B-----5:R-:W-:-:S04]  /*01e0*/  ULEA UR4, UR6, UR4, 0x18 ;  /* 0x0000000406047291 */ /* 0x020fc8000f8ec0ff */
[----:B------:R-:W-:-:S05]  /*01f0*/  LOP3.LUT R0, R0, 0x7c, RZ, 0xc0, !PT ;  /* 0x0000007c00007812 */ /* 0x000fca00078ec0ff */
[----:B------:R-:W-:-:S04]  /*0200*/  VIADD R0, R0, UR4 ;  /* 0x0000000400007c36 */ /* 0x000fc80008000000 */
[--C-:B------:R-:W-:Y:S02]  /*0210*/  IMAD R13, R13, 0x80, R0.reuse ;  /* 0x000000800d0d7824 */ /* 0x100fe400078e0200 */
[----:B------:R-:W-:Y:S01]  /*0220*/  IMAD R0, R17, 0x80, R0 ;  /* 0x0000008011007824 */ /* 0x000fe200078e0200 */
[----:B------:R-:W-:Y:S02]  /*0230*/  UISETP.GT.AND UP0, UPT, UR7, -0x2, UPT ;  /* 0xfffffffe0700788c */ /* 0x000fe4000bf04270 */
[----:B--2---:R0:W-:Y:S04]  /*0240*/  @!P2 STS [R13], R6 ;  /* 0x000000060d00a388 */ /* 0x0041e80000000800 */
[----:B------:R0:W-:Y:S04]  /*0250*/  @P2 STS [R13], RZ ;  /* 0x000000ff0d002388 */ /* 0x0001e80000000800 */
[----:B------:R0:W-:Y:S04]  /*0260*/  @!P3 STS [R0], RZ ;  /* 0x000000ff0000b388 */ /* 0x0001e80000000800 */
[----:B---3--:R0:W-:Y:S01]  /*0270*/  @P3 STS [R0], R9 ;  /* 0x0000000900003388 */ /* 0x0081e20000000800 */
[----:B------:R-:W-:Y:S06]  /*0280*/  BAR.SYNC.DEFER_BLOCKING 0x0 ;  /* 0x0000000000007b1d */ /* 0x000fec0000010000 */
[----:B------:R-:W-:Y:S05]  /*0290*/  BRA.U UP0, `(.L_x_24) ;  /* 0x00000001002c7547 */ /* 0x000fea000b800000 */
[----:B0-----:R-:W0:Y:S01]  /*02a0*/  @!P2 LDC.64 R6, c[0x0][0x390] ;  /* 0x0000e400ff06ab82 */ /* 0x001e220000000a00 */
[----:B------:R-:W-:Y:S01]  /*02b0*/  ISETP.GE.OR P0, PT, R3, UR10, P0 ;  /* 0x0000000a03007c0c */ /* 0x000fe20008706670 */
[----:B------:R-:W-:-:S04]  /*02c0*/  @!P2 IMAD R5, R5, UR11, R10 ;  /* 0x0000000b0505ac24 */ /* 0x000fc8000f8e020a */
[----:B0-----:R-:W-:-:S05]  /*02d0*/  @!P2 IMAD.WIDE R4, R5, 0x4, R6 ;  /* 0x000000040504a825 */ /* 0x001fca00078e0206 */
[----:B------:R0:W-:Y:S03]  /*02e0*/  @!P2 STG.E desc[UR8][R4.64], RZ ;  /* 0x000000ff0400a986 */ /* 0x0001e6000c101908 */
[----:B------:R-:W-:Y:S05]  /*02f0*/  @P0 EXIT ;  /* 0x000000000000094d */ /* 0x000fea0003800000 */
[----:B0-----:R-:W0:Y:S01]  /*0300*/  LDC.64 R4, c[0x0][0x390] ;  /* 0x0000e400ff047b82 */ /* 0x001e220000000a00 */
[----:B------:R-:W-:-:S04]  /*0310*/  IMAD R3, R3, UR11, R10 ;  /* 0x0000000b03037c24 */ /* 0x000fc8000f8e020a */
[----:B0-----:R-:W-:-:S05]  /*0320*/  IMAD.WIDE R2, R3, 0x4, R4 ;  /* 0x0000000403027825 */ /* 0x001fca00078e0204 */
[----:B------:R-:W-:Y:S01]  /*0330*/  STG.E desc[UR8][R2.64], RZ ;  /* 0x000000ff02007986 */ /* 0x000fe2000c101908 */
[----:B------:R-:W-:Y:S05]  /*0340*/  EXIT ;  /* 0x000000000000794d */ /* 0x000fea0003800000 */
.L_x_24:
[----:B0-----:R-:W0:Y:S02]  /*0350*/  LDC R9, c[0x0][0x3a4] ;  /* 0x0000e900ff097b82 */ /* 0x001e240000000800 */
[C---:B0-----:R-:W-:Y:S02]  /*0360*/  ISETP.GT.AND P2, PT, R9.reuse, -0x2, PT ;  /* 0xfffffffe0900780c */ /* 0x041fe40003f44270 */
[----:B------:R-:W-:-:S04]  /*0370*/  LEA.HI R9, R9, R9, RZ, 0x1 ;  /* 0x0000000909097211 */ /* 0x000fc800078f08ff */
[----:B------:R-:W-:-:S07]  /*0380*/  SHF.R.S32.HI R9, RZ, 0x1, R9 ;  /* 0x00000001ff097819 */ /* 0x000fce0000011409 */
[----:B------:R-:W-:Y:S05]  /*0390*/  @P2 BRA `(.L_x_25) ;  /* 0x0000000000302947 */ /* 0x000fea0003800000 */
[----:B------:R-:W-:Y:S02]  /*03a0*/  ISETP.LT.AND P1, PT, R5, UR10, !P1 ;  /* 0x0000000a05007c0c */ /* 0x000fe4000cf21270 */
[----:B------:R-:W-:-:S11]  /*03b0*/  ISETP.GE.OR P0, PT, R3, UR10, P0 ;  /* 0x0000000a03007c0c */ /* 0x000fd60008706670 */
[----:B------:R-:W0:Y:S01]  /*03c0*/  @P1 LDC.64 R6, c[0x0][0x390] ;  /* 0x0000e400ff061b82 */ /* 0x000e220000000a00 */
[----:B------:R-:W-:-:S04]  /*03d0*/  @P1 IMAD R5, R5, UR11, R10 ;  /* 0x0000000b05051c24 */ /* 0x000fc8000f8e020a */
[----:B0-----:R-:W-:-:S05]  /*03e0*/  @P1 IMAD.WIDE R6, R5, 0x4, R6 ;  /* 0x0000000405061825 */ /* 0x001fca00078e0206 */
[----:B------:R0:W-:Y:S01]  /*03f0*/  @P1 STG.E desc[UR8][R6.64], RZ ;  /* 0x000000ff06001986 */ /* 0x0001e2000c101908 */
[----:B------:R-:W-:Y:S05]  /*0400*/  @P0 EXIT ;  /* 0x000000000000094d */ /* 0x000fea0003800000 */
[----:B------:R-:W1:Y:S01]  /*0410*/  LDC.64 R4, c[0x0][0x390] ;  /* 0x0000e400ff047b82 */ /* 0x000e620000000a00 */
[----:B------:R-:W-:-:S04]  /*0420*/  IMAD R3, R3, UR11, R10 ;  /* 0x0000000b03037c24 */ /* 0x000fc8000f8e020a */
[----:B-1----:R-:W-:-:S05]  /*0430*/  IMAD.WIDE R4, R3, 0x4, R4 ;  /* 0x0000000403047825 */ /* 0x002fca00078e0204 */
[----:B------:R-:W-:Y:S01]  /*0440*/  STG.E desc[UR8][R4.64], RZ ;  /* 0x000000ff04007986 */ /* 0x000fe2000c101908 */
[----:B------:R-:W-:Y:S05]  /*0450*/  EXIT ;  /* 0x000000000000794d */ /* 0x000fea0003800000 */
.L_x_25:
[C---:B------:R-:W-:Y:S01]  /*0460*/  IADD3 R3, PT, PT, -R9.reuse, 0x1, RZ ;  /* 0x0000000109037810 */ /* 0x040fe20007ffe1ff */
[--C-:B------:R-:W-:Y:S01]  /*0470*/  IMAD.MOV R5, RZ, RZ, -R9.reuse ;  /* 0x000000ffff057224 */ /* 0x100fe200078e0a09 */
[----:B------:R-:W-:Y:S01]  /*0480*/  IABS R4, R9 ;  /* 0x0000000900047213 */ /* 0x000fe20000000000 */
[C---:B------:R-:W-:Y:S01]  /*0490*/  IMAD.IADD R8, R10.reuse, 0x1, -R9 ;  /* 0x000000010a087824 */ /* 0x040fe200078e0a09 */
[----:B------:R-:W-:Y:S01]  /*04a0*/  UPLOP3.LUT UP0, UPT, UPT, UPT, UPT, 0x80, 0x8 ;  /* 0x000000000008789c */ /* 0x000fe20003f0f070 */
[C---:B------:R-:W-:Y:S01]  /*04b0*/  IMAD.IADD R3, R10.reuse, 0x1, R3 ;  /* 0x000000010a037824 */ /* 0x040fe200078e0203 */
[----:B------:R-:W-:Y:S01]  /*04c0*/  IADD3 RZ, P2, PT, R10, R5, RZ ;  /* 0x000000050aff7210 */ /* 0x000fe20007f5e0ff */
[----:B------:R-:W-:Y:S01]  /*04d0*/  IMAD.IADD R4, R9, 0x1, R4 ;  /* 0x0000000109047824 */ /* 0x000fe200078e0204 */
[----:B------:R-:W-:Y:S01]  /*04e0*/  UMOV UR4, URZ ;  /* 0x000000ff00047c82 */ /* 0x000fe20008000000 */
[C---:B------:R-:W-:Y:S01]  /*04f0*/  VIADD R0, R3.reuse, 0x1 ;  /* 0x0000000103007836 */ /* 0x040fe20000000000 */
[----:B------:R-:W-:-:S04]  /*0500*/  ISETP.GE.AND P1, PT, R3, UR11, PT ;  /* 0x0000000b03007c0c */ /* 0x000fc8000bf26270 */
[----:B------:R-:W-:Y:S02]  /*0510*/  ISETP.GT.AND P1, PT, R3, -0x1, !P1 ;  /* 0xffffffff0300780c */ /* 0x000fe40004f24270 */
[C---:B------:R-:W-:Y:S02]  /*0520*/  ISETP.GE.AND P0, PT, R0.reuse, UR11, PT ;  /* 0x0000000b00007c0c */ /* 0x040fe4000bf06270 */
[----:B------:R-:W-:Y:S02]  /*0530*/  SHF.R.S32.HI R3, RZ, 0x1f, R5 ;  /* 0x0000001fff037819 */ /* 0x000fe40000011405 */
[----:B------:R-:W-:Y:S02]  /*0540*/  ISETP.GT.AND P0, PT, R0, -0x1, !P0 ;  /* 0xffffffff0000780c */ /* 0x000fe40004704270 */
[----:B------:R-:W-:-:S11]  /*0550*/  LEA.HI.X.SX32 R6, R10, R3, 0x1, P2 ;  /* 0x000000030a067211 */ /* 0x000fd600010f0eff */
.L_x_51:
[----:B0-----:R-:W0:Y:S01]  /*0560*/  LDCU.64 UR6, c[0x0][0x398] ;  /* 0x00007300ff0677ac */ /* 0x001e220008000a00 */
[----:B------:R-:W-:Y:S01]  /*0570*/  VIADD R7, R11, UR4 ;  /* 0x000000040b077c36 */ /* 0x000fe20008000000 */
[----:B------:R-:W-:Y:S01]  /*0580*/  BSSY.RECONVERGENT B0, `(.L_x_26) ;  /* 0x00000c4000007945 */ /* 0x000fe20003800200 */
[----:B------:R-:W1:Y:S03]  /*0590*/  LDCU UR10, c[0x0][0x39c] ;  /* 0x00007380ff0a77ac */ /* 0x000e660008000800 */
[----:B------:R-:W-:Y:S01]  /*05a0*/  LEA.HI R5, R7, UR5, RZ, 0x1b ;  /* 0x0000000507057c11 */ /* 0x000fe2000f8fd8ff */
[----:B------:R-:W-:Y:S01]  /*05b0*/  UPLOP3.LUT UP1, UPT, UPT, UPT, UP0, 0x80, 0x8 ;  /* 0x000000000008789c */ /* 0x000fe20003f2f000 */
[----:B0-----:R-:W-:-:S04]  /*05c0*/  ISETP.GE.AND P2, PT, R10, UR7, PT ;  /* 0x000000070a007c0c */ /* 0x001fc8000bf46270 */
[----:B------:R-:W-:-:S13]  /*05d0*/  ISETP.GE.OR P2, PT, R5, UR6, P2 ;  /* 0x0000000605007c0c */ /* 0x000fda0009746670 */
[----:B-1---5:R-:W-:Y:S05]  /*05e0*/  @P2 BRA `(.L_x_27) ;  /* 0x0000000800f42947 */ /* 0x022fea0003800000 */
[----:B------:R-:W0:Y:S01]  /*05f0*/  LDC R0, c[0x0][0x3a0] ;  /* 0x0000e800ff007b82 */ /* 0x000e220000000800 */
[----:B------:R-:W-:Y:S01]  /*0600*/  IMAD.MOV.U32 R2, RZ, RZ, RZ ;  /* 0x000000ffff027224 */ /* 0x000fe200078e00ff */
[----:B0-----:R-:W-:-:S04]  /*0610*/  LEA.HI R3, R0, R0, RZ, 0x1 ;  /* 0x0000000000037211 */ /* 0x001fc800078f08ff */
[----:B------:R-:W-:-:S05]  /*0620*/  SHF.R.S32.HI R3, RZ, 0x1, R3 ;  /* 0x00000001ff037819 */ /* 0x000fca0000011403 */
[----:B------:R-:W-:-:S07]  /*0630*/  IMAD.MOV R0, RZ, RZ, -R3 ;  /* 0x000000ffff007224 */ /* 0x000fce00078e0a03 */
.L_x_50:
[----:B------:R-:W0:Y:S01]  /*0640*/  S2UR UR6, SR_CgaCtaId ;  /* 0x00000000000679c3 */ /* 0x000e220000008800 */
[----:B------:R-:W1:Y:S01]  /*0650*/  LDCU UR7, c[0x0][0x3a4] ;  /* 0x00007480ff0777ac */ /* 0x000e620008000800 */
[----:B------:R-:W-:Y:S01]  /*0660*/  LOP3.LUT R12, R4, 0x3, RZ, 0xc0, !PT ;  /* 0x00000003040c7812 */ /* 0x000fe200078ec0ff */
[----:B------:R-:W-:Y:S01]  /*0670*/  IMAD.IADD R19, R5, 0x1, R0 ;  /* 0x0000000105137824 */ /* 0x000fe200078e0200 */
[----:B------:R-:W-:Y:S01]  /*0680*/  IABS R13, R3 ;  /* 0x00000003000d7213 */ /* 0x000fe20000000000 */
[----:B------:R-:W-:Y:S01]  /*0690*/  UMOV UR4, 0x400 ;  /* 0x0000040000047882 */ /* 0x000fe20000000000 */
[----:B------:R-:W-:Y:S01]  /*06a0*/  ISETP.NE.AND P3, PT, R12, 0x3, PT ;  /* 0x000000030c00780c */ /* 0x000fe20003f65270 */
[C---:B------:R-:W-:Y:S01]  /*06b0*/  IMAD.IADD R22, R0.reuse, 0x1, R3 ;  /* 0x0000000100167824 */ /* 0x040fe200078e0203 */
[----:B------:R-:W2:Y:S01]  /*06c0*/  LDC.64 R14, c[0x0][0x398] ;  /* 0x0000e600ff0e7b82 */ /* 0x000ea20000000a00 */
[----:B------:R-:W-:Y:S02]  /*06d0*/  LEA.HI R12, R7, R0, RZ, 0x1b ;  /* 0x00000000070c7211 */ /* 0x000fe400078fd8ff */
[----:B------:R-:W-:Y:S01]  /*06e0*/  ISETP.NE.AND P4, PT, R0, R13, PT ;  /* 0x0000000d0000720c */ /* 0x000fe20003f85270 */
[----:B------:R-:W-:-:S02]  /*06f0*/  IMAD.MOV R13, RZ, RZ, -R9 ;  /* 0x000000ffff0d7224 */ /* 0x000fc400078e0a09 */
[----:B------:R-:W-:Y:S02]  /*0700*/  VIADD R0, R0, 0x1 ;  /* 0x0000000100007836 */ /* 0x000fe40000000000 */
[----:B-1----:R-:W-:Y:S01]  /*0710*/  IMAD R22, R22, UR7, RZ ;  /* 0x0000000716167c24 */ /* 0x002fe2000f8e02ff */
[----:B0-----:R-:W-:-:S06]  /*0720*/  ULEA UR4, UR6, UR4, 0x18 ;  /* 0x0000000406047291 */ /* 0x001fcc000f8ec0ff */
[----:B------:R-:W-:Y:S02]  /*0730*/  LEA R18, R12, UR4, 0x7 ;  /* 0x000000040c127c11 */ /* 0x000fe4000f8e38ff */
[----:B--2---:R-:W-:-:S04]  /*0740*/  ISETP.GE.AND P2, PT, R19, R14, PT ;  /* 0x0000000e1300720c */ /* 0x004fc80003f46270 */
[C---:B------:R-:W-:Y:S01]  /*0750*/  ISETP.GT.AND P2, PT, R19.reuse, -0x1, !P2 ;  /* 0xffffffff1300780c */ /* 0x040fe20005744270 */
[----:B------:R-:W-:Y:S01]  /*0760*/  IMAD R19, R19, R15, RZ ;  /* 0x0000000f13137224 */ /* 0x000fe200078e02ff */
[----:B-----5:R-:W-:Y:S11]  /*0770*/  @!P3 BRA `(.L_x_28) ;  /* 0x000000040014b947 */ /* 0x020ff60003800000 */
[----:B------:R-:W0:Y:S02]  /*0780*/  LDC.64 R16, c[0x0][0x388] ;  /* 0x0000e200ff107b82 */ /* 0x000e240000000a00 */
[----:B0-----:R-:W-:-:S05]  /*0790*/  IMAD.WIDE R16, R22, 0x4, R16 ;  /* 0x0000000416107825 */ /* 0x001fca00078e0210 */
[----:B------:R0:W5:Y:S01]  /*07a0*/  LDG.E.CONSTANT R13, desc[UR8][R16.64] ;  /* 0x00000008100d7981 */ /* 0x000162000c1e9900 */
[----:B------:R-:W-:Y:S01]  /*07b0*/  LOP3.LUT R24, R11, 0x1f, RZ, 0xc0, !PT ;  /* 0x0000001f0b187812 */ /* 0x000fe200078ec0ff */
[----:B------:R-:W-:Y:S04]  /*07c0*/  BSSY.RECONVERGENT B1, `(.L_x_29) ;  /* 0x0000012000017945 */ /* 0x000fe80003800200 */
[----:B------:R-:W-:-:S04]  /*07d0*/  IMAD.IADD R21, R24, 0x1, -R9 ;  /* 0x0000000118157824 */ /* 0x000fc800078e0a09 */
[----:B------:R-:W-:Y:S01]  /*07e0*/  IMAD R20, R21, 0x4, R18 ;  /* 0x0000000415147824 */ /* 0x000fe200078e0212 */
[----:B------:R-:W-:-:S04]  /*07f0*/  VIMNMX.U32 R14, PT, PT, R12, R21, !PT ;  /* 0x000000150c0e7248 */ /* 0x000fc80007fe0000 */
[----:B------:R-:W-:-:S13]  /*0800*/  ISETP.GE.U32.AND P3, PT, R14, 0x20, PT ;  /* 0x000000200e00780c */ /* 0x000fda0003f66070 */
[----:B0-----:R-:W-:Y:S05]  /*0810*/  @!P3 BRA `(.L_x_30) ;  /* 0x000000000028b947 */ /* 0x001fea0003800000 */
[----:B------:R-:W-:-:S04]  /*0820*/  ISETP.GE.AND P3, PT, R8, R15, PT ;  /* 0x0000000f0800720c */ /* 0x000fc80003f66270 */
[----:B------:R-:W-:-:S04]  /*0830*/  ISETP.GT.AND P3, PT, R8, -0x1, !P3 ;  /* 0xffffffff0800780c */ /* 0x000fc80005f64270 */
[----:B------:R-:W-:-:S13]  /*0840*/  PLOP3.LUT P3, PT, P2, P3, PT, 0x80, 0x8 ;  /* 0x000000000008781c */ /* 0x000fda0001767070 */
[----:B------:R-:W-:Y:S05]  /*0850*/  @!P3 BRA `(.L_x_31) ;  /* 0x000000000020b947 */ /* 0x000fea0003800000 */
[----:B------:R-:W0:Y:S01]  /*0860*/  LDC.64 R14, c[0x0][0x380] ;  /* 0x0000e000ff0e7b82 */ /* 0x000e220000000a00 */
[----:B------:R-:W-:-:S04]  /*0870*/  IMAD.IADD R21, R8, 0x1, R19 ;  /* 0x0000000108157824 */ /* 0x000fc800078e0213 */
[----:B0-----:R-:W-:-:S06]  /*0880*/  IMAD.WIDE R14, R21, 0x4, R14 ;  /* 0x00000004150e7825 */ /* 0x001fcc00078e020e */
[----:B------:R-:W2:Y:S02]  /*0890*/  LDG.E.CONSTANT R14, desc[UR8][R14.64] ;  /* 0x000000080e0e7981 */ /* 0x000ea4000c1e9900 */
[----:B--2--5:R-:W-:Y:S01]  /*08a0*/  FFMA R2, R13, R14, R2 ;  /* 0x0000000e0d027223 */ /* 0x024fe20000000002 */
[----:B------:R-:W-:Y:S06]  /*08b0*/  BRA `(.L_x_31) ;  /* 0x0000000000087947 */ /* 0x000fec0003800000 */
.L_x_30:
[----:B------:R-:W0:Y:S02]  /*08c0*/  LDS R14, [R20] ;  /* 0x00000000140e7984 */ /* 0x000e240000000800 */
[----:B0----5:R-:W-:-:S07]  /*08d0*/  FFMA R2, R13, R14, R2 ;  /* 0x0000000e0d027223 */ /* 0x021fce0000000002 */
.L_x_31:
[----:B------:R-:W-:Y:S05]  /*08e0*/  BSYNC.RECONVERGENT B1 ;  /* 0x0000000000017941 */ /* 0x000fea0003800200 */
.L_x_29:
[----:B------:R-:W-:Y:S01]  /*08f0*/  LOP3.LUT P3, RZ, R4, 0x3, RZ, 0xc0, !PT ;  /* 0x0000000304ff7812 */ /* 0x000fe2000786c0ff */
[----:B------:R-:W-:Y:S01]  /*0900*/  BSSY.RECONVERGENT B1, `(.L_x_28) ;  /* 0x000002c000017945 */ /* 0x000fe20003800200 */
[----:B------:R-:W-:-:S05]  /*0910*/  IADD3 R15, PT, PT, -R9, 0x1, RZ ;  /* 0x00000001090f7810 */ /* 0x000fca0007ffe1ff */
[----:B-----5:R-:W-:-:S06]  /*0920*/  IMAD.MOV.U32 R13, RZ, RZ, R15 ;  /* 0x000000ffff0d7224 */ /* 0x020fcc00078e000f */
[----:B------:R-:W-:Y:S05]  /*0930*/  @!P3 BRA `(.L_x_32) ;  /* 0x0000000000a0b947 */ /* 0x000fea0003800000 */
[----:B------:R0:W5:Y:S01]  /*0940*/  LDG.E.CONSTANT R13, desc[UR8][R16.64+0x4] ;  /* 0x00000408100d7981 */ /* 0x000162000c1e9900 */
[----:B------:R-:W-:Y:S01]  /*0950*/  IMAD.MOV R21, RZ, RZ, -R9 ;  /* 0x000000ffff157224 */ /* 0x000fe200078e0a09 */
[----:B------:R-:W1:Y:S01]  /*0960*/  LDCU.64 UR6, c[0x0][0x380] ;  /* 0x00007000ff0677ac */ /* 0x000e620008000a00 */
[----:B------:R-:W-:Y:S01]  /*0970*/  IMAD.IADD R15, R24, 0x1, R15 ;  /* 0x00000001180f7824 */ /* 0x000fe200078e020f */
[----:B------:R-:W-:Y:S01]  /*0980*/  BSSY.RECONVERGENT B2, `(.L_x_33) ;  /* 0x0000010000027945 */ /* 0x000fe20003800200 */
[----:B------:R-:W-:-:S03]  /*0990*/  IMAD.IADD R14, R10, 0x1, R21 ;  /* 0x000000010a0e7824 */ /* 0x000fc600078e0215 */
[----:B------:R-:W-:Y:S02]  /*09a0*/  VIMNMX.U32 R15, PT, PT, R15, R12, !PT ;  /* 0x0000000c0f0f7248 */ /* 0x000fe40007fe0000 */
[----:B------:R-:W-:-:S04]  /*09b0*/  IADD3 R21, P3, PT, R19, R14, RZ ;  /* 0x0000000e13157210 */ /* 0x000fc80007f7e0ff */
[----:B------:R-:W-:Y:S02]  /*09c0*/  LEA.HI.X.SX32 R24, R19, R6, 0x1, P3 ;  /* 0x0000000613187211 */ /* 0x000fe400018f0eff */
[----:B------:R-:W-:Y:S02]  /*09d0*/  ISETP.GE.U32.AND P3, PT, R15, 0x20, PT ;  /* 0x000000200f00780c */ /* 0x000fe40003f66070 */
[----:B-1----:R-:W-:-:S04]  /*09e0*/  LEA R14, P5, R21, UR6, 0x2 ;  /* 0x00000006150e7c11 */ /* 0x002fc8000f8a10ff */
[----:B------:R-:W-:-:S07]  /*09f0*/  LEA.HI.X R15, R21, UR7, R24, 0x2, P5 ;  /* 0x00000007150f7c11 */ /* 0x000fce000a8f1418 */
[----:B0-----:R-:W-:Y:S05]  /*0a00*/  @!P3 BRA `(.L_x_34) ;  /* 0x000000000014b947 */ /* 0x001fea0003800000 */
[----:B------:R-:W-:-:S13]  /*0a10*/  PLOP3.LUT P3, PT, P2, P1, PT, 0x80, 0x8 ;  /* 0x000000000008781c */ /* 0x000fda0001763070 */
[----:B------:R-:W-:Y:S05]  /*0a20*/  @!P3 BRA `(.L_x_35) ;  /* 0x000000000014b947 */ /* 0x000fea0003800000 */
[----:B------:R-:W2:Y:S02]  /*0a30*/  LDG.E.CONSTANT R21, desc[UR8][R14.64+0x4] ;  /* 0x000004080e157981 */ /* 0x000ea4000c1e9900 */
[----:B--2--5:R-:W-:Y:S01]  /*0a40*/  FFMA R2, R13, R21, R2 ;  /* 0x000000150d027223 */ /* 0x024fe20000000002 */
[----:B------:R-:W-:Y:S06]  /*0a50*/  BRA `(.L_x_35) ;  /* 0x0000000000087947 */ /* 0x000fec0003800000 */
.L_x_34:
[----:B------:R-:W0:Y:S02]  /*0a60*/  LDS R21, [R20+0x4] ;  /* 0x0000040014157984 */ /* 0x000e240000000800 */
[----:B0----5:R-:W-:-:S07]  /*0a70*/  FFMA R2, R13, R21, R2 ;  /* 0x000000150d027223 */ /* 0x021fce0000000002 */
.L_x_35:
[----:B------:R-:W-:Y:S05]  /*0a80*/  BSYNC.RECONVERGENT B2 ;  /* 0x0000000000027941 */ /* 0x000fea0003800200 */
.L_x_33:
[----:B-----5:R-:W-:-:S04]  /*0a90*/  LOP3.LUT R13, R4, 0x3, RZ, 0xc0, !PT ;  /* 0x00000003040d7812 */ /* 0x020fc800078ec0ff */
[----:B------:R-:W-:Y:S02]  /*0aa0*/  ISETP.NE.AND P3, PT, R13, 0x1, PT ;  /* 0x000000010d00780c */ /* 0x000fe40003f65270 */
[----:B------:R-:W-:-:S11]  /*0ab0*/  IADD3 R13, PT, PT, -R9, 0x2, RZ ;  /* 0x00000002090d7810 */ /* 0x000fd60007ffe1ff */
[----:B------:R-:W-:Y:S05]  /*0ac0*/  @!P3 BRA `(.L_x_32) ;  /* 0x00000000003cb947 */ /* 0x000fea0003800000 */
[----:B------:R0:W5:Y:S01]  /*0ad0*/  LDG.E.CONSTANT R17, desc[UR8][R16.64+0x8] ;  /* 0x0000080810117981 */ /* 0x000162000c1e9900 */
[----:B------:R-:W-:Y:S02]  /*0ae0*/  IADD3 R13, PT, PT, -R9, 0x1, RZ ;  /* 0x00000001090d7810 */ /* 0x000fe40007ffe1ff */
[----:B------:R-:W-:-:S05]  /*0af0*/  LOP3.LUT R24, R11, 0x1f, RZ, 0xc0, !PT ;  /* 0x0000001f0b187812 */ /* 0x000fca00078ec0ff */
[----:B------:R-:W-:-:S05]  /*0b00*/  IMAD.IADD R13, R24, 0x1, R13 ;  /* 0x00000001180d7824 */ /* 0x000fca00078e020d */
[----:B------:R-:W-:-:S04]  /*0b10*/  VIADDMNMX.U32 R13, R13, 0x1, R12, !PT ;  /* 0x000000010d0d7846 */ /* 0x000fc8000780000c */
[----:B------:R-:W-:Y:S02]  /*0b20*/  ISETP.GE.U32.AND P3, PT, R13, 0x20, PT ;  /* 0x000000200d00780c */ /* 0x000fe40003f66070 */
[----:B------:R-:W-:-:S11]  /*0b30*/  IADD3 R13, PT, PT, -R9, 0x3, RZ ;  /* 0x00000003090d7810 */ /* 0x000fd60007ffe1ff */
[----:B0-----:R-:W-:Y:S05]  /*0b40*/  @!P3 BRA `(.L_x_36) ;  /* 0x000000000014b947 */ /* 0x001fea0003800000 */
[----:B------:R-:W-:-:S13]  /*0b50*/  PLOP3.LUT P3, PT, P2, P0, PT, 0x80, 0x8 ;  /* 0x000000000008781c */ /* 0x000fda0001761070 */
[----:B------:R-:W-:Y:S05]  /*0b60*/  @!P3 BRA `(.L_x_32) ;  /* 0x000000000014b947 */ /* 0x000fea0003800000 */
[----:B------:R-:W2:Y:S02]  /*0b70*/  LDG.E.CONSTANT R15, desc[UR8][R14.64+0x8] ;  /* 0x000008080e0f7981 */ /* 0x000ea4000c1e9900 */
[----:B--2--5:R-:W-:Y:S01]  /*0b80*/  FFMA R2, R17, R15, R2 ;  /* 0x0000000f11027223 */ /* 0x024fe20000000002 */
[----:B------:R-:W-:Y:S06]  /*0b90*/  BRA `(.L_x_32) ;  /* 0x0000000000087947 */ /* 0x000fec0003800000 */
.L_x_36:
[----:B------:R-:W0:Y:S02]  /*0ba0*/  LDS R15, [R20+0x8] ;  /* 0x00000800140f7984 */ /* 0x000e240000000800 */
[----:B0----5:R-:W-:-:S07]  /*0bb0*/  FFMA R2, R17, R15, R2 ;  /* 0x0000000f11027223 */ /* 0x021fce0000000002 */
.L_x_32:
[----:B------:R-:W-:Y:S05]  /*0bc0*/  BSYNC.RECONVERGENT B1 ;  /* 0x0000000000017941 */ /* 0x000fea0003800200 */
.L_x_28:
[----:B------:R-:W-:-:S13]  /*0bd0*/  ISETP.GE.U32.AND P3, PT, R4, 0x3, PT ;  /* 0x000000030400780c */ /* 0x000fda0003f66070 */
[----:B------:R-:W-:Y:S05]  /*0be0*/  @!P3 BRA `(.L_x_37) ;  /* 0x00000004005cb947 */ /* 0x000fea0003800000 */
[----:B------:R-:W-:-:S07]  /*0bf0*/  IMAD.IADD R22, R22, 0x1, R9 ;  /* 0x0000000116167824 */ /* 0x000fce00078e0209 */
.L_x_49:
[----:B------:R-:W0:Y:S01]  /*0c00*/  LDC.64 R14, c[0x0][0x388] ;  /* 0x0000e200ff0e7b82 */ /* 0x000e220000000a00 */
[----:B-----5:R-:W-:-:S04]  /*0c10*/  IMAD.IADD R17, R22, 0x1, R13 ;  /* 0x0000000116117824 */ /* 0x020fc800078e020d */
[----:B0-----:R-:W-:-:S05]  /*0c20*/  IMAD.WIDE R14, R17, 0x4, R14 ;  /* 0x00000004110e7825 */ /* 0x001fca00078e020e */
[----:B------:R-:W2:Y:S01]  /*0c30*/  LDG.E.CONSTANT R23, desc[UR8][R14.64] ;  /* 0x000000080e177981 */ /* 0x000ea2000c1e9900 */
[----:B------:R-:W-:Y:S01]  /*0c40*/  LOP3.LUT R16, R11, 0x1f, RZ, 0xc0, !PT ;  /* 0x0000001f0b107812 */ /* 0x000fe200078ec0ff */
[----:B------:R-:W-:Y:S04]  /*0c50*/  BSSY.RECONVERGENT B1, `(.L_x_38) ;  /* 0x0000012000017945 */ /* 0x000fe80003800200 */
[----:B------:R-:W-:-:S04]  /*0c60*/  IMAD.IADD R21, R16, 0x1, R13 ;  /* 0x0000000110157824 */ /* 0x000fc800078e020d */
[----:B------:R-:W-:Y:S01]  /*0c70*/  IMAD R20, R21, 0x4, R18 ;  /* 0x0000000415147824 */ /* 0x000fe200078e0212 */
[----:B------:R-:W-:-:S04]  /*0c80*/  VIMNMX.U32 R16, PT, PT, R12, R21, !PT ;  /* 0x000000150c107248 */ /* 0x000fc80007fe0000 */
[----:B------:R-:W-:-:S13]  /*0c90*/  ISETP.GT.U32.AND P3, PT, R16, 0x1f, PT ;  /* 0x0000001f1000780c */ /* 0x000fda0003f64070 */
[----:B------:R-:W2:Y:S02]  /*0ca0*/  @!P3 LDS R16, [R20] ;  /* 0x000000001410b984 */ /* 0x000ea40000000800 */
[----:B--2---:R-:W-:Y:S01]  /*0cb0*/  @!P3 FFMA R2, R23, R16, R2 ;  /* 0x000000101702b223 */ /* 0x004fe20000000002 */
[----:B------:R-:W-:Y:S06]  /*0cc0*/  @!P3 BRA `(.L_x_39) ;  /* 0x000000000028b947 */ /* 0x000fec0003800000 */
[----:B------:R-:W-:-:S05]  /*0cd0*/  IMAD.IADD R24, R10, 0x1, R13 ;  /* 0x000000010a187824 */ /* 0x000fca00078e020d */
[----:B------:R-:W-:-:S04]  /*0ce0*/  ISETP.GE.AND P3, PT, R24, UR10, PT ;  /* 0x0000000a18007c0c */ /* 0x000fc8000bf66270 */
[----:B------:R-:W-:-:S04]  /*0cf0*/  ISETP.GT.AND P3, PT, R24, -0x1, !P3 ;  /* 0xffffffff1800780c */ /* 0x000fc80005f64270 */
[----:B------:R-:W-:-:S13]  /*0d00*/  PLOP3.LUT P3, PT, P2, P3, PT, 0x80, 0x8 ;  /* 0x000000000008781c */ /* 0x000fda0001767070 */
[----:B------:R-:W-:Y:S05]  /*0d10*/  @!P3 BRA `(.L_x_39) ;  /* 0x000000000014b947 */ /* 0x000fea0003800000 */
[----:B------:R-:W0:Y:S01]  /*0d20*/  LDC.64 R16, c[0x0][0x380] ;  /* 0x0000e000ff107b82 */ /* 0x000e220000000a00 */
[----:B------:R-:W-:-:S04]  /*0d30*/  IMAD.IADD R25, R19, 0x1, R24 ;  /* 0x0000000113197824 */ /* 0x000fc800078e0218 */
[----:B0-----:R-:W-:-:S06]  /*0d40*/  IMAD.WIDE R16, R25, 0x4, R16 ;  /* 0x0000000419107825 */ /* 0x001fcc00078e0210 */
[----:B------:R-:W2:Y:S02]  /*0d50*/  LDG.E.CONSTANT R16, desc[UR8][R16.64] ;  /* 0x0000000810107981 */ /* 0x000ea4000c1e9900 */
[----:B--2---:R-:W-:-:S07]  /*0d60*/  FFMA R2, R23, R16, R2 ;  /* 0x0000001017027223 */ /* 0x004fce0000000002 */
.L_x_39:
[----:B------:R-:W-:Y:S05]  /*0d70*/  BSYNC.RECONVERGENT B1 ;  /* 0x0000000000017941 */ /* 0x000fea0003800200 */
.L_x_38:
[----:B------:R0:W5:Y:S01]  /*0d80*/  LDG.E.CONSTANT R23, desc[UR8][R14.64+0x4] ;  /* 0x000004080e177981 */ /* 0x000162000c1e9900 */
[----:B------:R-:W-:Y:S01]  /*0d90*/  VIADDMNMX.U32 R16, R21, 0x1, R12, !PT ;  /* 0x0000000115107846 */ /* 0x000fe2000780000c */
[----:B------:R-:W-:Y:S03]  /*0da0*/  BSSY.RECONVERGENT B1, `(.L_x_40) ;  /* 0x0000010000017945 */ /* 0x000fe60003800200 */
[----:B------:R-:W-:-:S13]  /*0db0*/  ISETP.GE.U32.AND P3, PT, R16, 0x20, PT ;  /* 0x000000201000780c */ /* 0x000fda0003f66070 */
[----:B0-----:R-:W-:Y:S05]  /*0dc0*/  @!P3 BRA `(.L_x_41) ;  /* 0x00000000002cb947 */ /* 0x001fea0003800000 */
[----:B------:R-:W-:-:S04]  /*0dd0*/  IADD3 R24, PT, PT, R13, 0x1, R10 ;  /* 0x000000010d187810 */ /* 0x000fc80007ffe00a */
        /* <DEDUP_REMOVED lines=10> */
.L_x_41:
[----:B------:R-:W0:Y:S02]  /*0e80*/  LDS R16, [R20+0x4] ;  /* 0x0000040014107984 */ /* 0x000e240000000800 */
[----:B0----5:R-:W-:-:S07]  /*0e90*/  FFMA R2, R23, R16, R2 ;  /* 0x0000001017027223 */ /* 0x021fce0000000002 */
.L_x_42:
[----:B------:R-:W-:Y:S05]  /*0ea0*/  BSYNC.RECONVERGENT B1 ;  /* 0x0000000000017941 */ /* 0x000fea0003800200 */
.L_x_40:
[----:B-----5:R0:W5:Y:S01]  /*0eb0*/  LDG.E.CONSTANT R23, desc[UR8][R14.64+0x8] ;  /* 0x000008080e177981 */ /* 0x020162000c1e9900 */
        /* <DEDUP_REMOVED lines=15> */
.L_x_44:
[----:B------:R-:W0:Y:S02]  /*0fb0*/  LDS R16, [R20+0x8] ;  /* 0x0000080014107984 */ /* 0x000e240000000800 */
[----:B0----5:R-:W-:-:S07]  /*0fc0*/  FFMA R2, R23, R16, R2 ;  /* 0x0000001017027223 */ /* 0x021fce0000000002 */
.L_x_45:
[----:B------:R-:W-:Y:S05]  /*0fd0*/  BSYNC.RECONVERGENT B1 ;  /* 0x0000000000017941 */ /* 0x000fea0003800200 */
.L_x_43:
[----:B-----5:R0:W5:Y:S01]  /*0fe0*/  LDG.E.CONSTANT R23, desc[UR8][R14.64+0xc] ;  /* 0x00000c080e177981 */ /* 0x020162000c1e9900 */
[----:B------:R-:W-:Y:S01]  /*0ff0*/  VIADDMNMX.U32 R21, R21, 0x3, R12, !PT ;  /* 0x0000000315157846 */ /* 0x000fe2000780000c */
[----:B------:R-:W-:Y:S03]  /*1000*/  BSSY.RECONVERGENT B1, `(.L_x_46) ;  /* 0x0000011000017945 */ /* 0x000fe60003800200 */
[----:B------:R-:W-:Y:S01]  /*1010*/  ISETP.GE.U32.AND P3, PT, R21, 0x20, PT ;  /* 0x000000201500780c */ /* 0x000fe20003f66070 */
[----:B------:R-:W-:-:S12]  /*1020*/  VIADD R21, R13, 0x3 ;  /* 0x000000030d157836 */ /* 0x000fd80000000000 */
[----:B0-----:R-:W-:Y:S05]  /*1030*/  @!P3 BRA `(.L_x_47) ;  /* 0x00000000002cb947 */ /* 0x001fea0003800000 */
        /* <DEDUP_REMOVED lines=11> */
.L_x_47:
[----:B------:R-:W0:Y:S02]  /*10f0*/  LDS R15, [R20+0xc] ;  /* 0x00000c00140f7984 */ /* 0x000e240000000800 */
[----:B0----5:R-:W-:-:S07]  /*1100*/  FFMA R2, R23, R15, R2 ;  /* 0x0000000f17027223 */ /* 0x021fce0000000002 */
.L_x_48:
[----:B------:R-:W-:Y:S05]  /*1110*/  BSYNC.RECONVERGENT B1 ;  /* 0x0000000000017941 */ /* 0x000fea0003800200 */
.L_x_46:
[----:B------:R-:W-:Y:S01]  /*1120*/  IABS R14, R9 ;  /* 0x00000009000e7213 */ /* 0x000fe20000000000 */
[----:B------:R-:W-:-:S03]  /*1130*/  VIADD R13, R13, 0x4 ;  /* 0x000000040d0d7836 */ /* 0x000fc60000000000 */
[----:B------:R-:W-:-:S13]  /*1140*/  ISETP.NE.AND P3, PT, R21, R14, PT ;  /* 0x0000000e1500720c */ /* 0x000fda0003f65270 */
[----:B------:R-:W-:Y:S05]  /*1150*/  @P3 BRA `(.L_x_49) ;  /* 0xfffffff800a83947 */ /* 0x000fea000383ffff */
.L_x_37:
[----:B------:R-:W-:Y:S05]  /*1160*/  @P4 BRA `(.L_x_50) ;  /* 0xfffffff400344947 */ /* 0x000fea000383ffff */
[----:B------:R-:W0:Y:S01]  /*1170*/  LDC.64 R12, c[0x0][0x390] ;  /* 0x0000e400ff0c7b82 */ /* 0x000e220000000a00 */
[----:B------:R-:W1:Y:S02]  /*1180*/  LDCU UR4, c[0x0][0x39c] ;  /* 0x00007380ff0477ac */ /* 0x000e640008000800 */
[----:B-1----:R-:W-:-:S04]  /*1190*/  IMAD R5, R5, UR4, R10 ;  /* 0x0000000405057c24 */ /* 0x002fc8000f8e020a */
[----:B0-----:R-:W-:-:S05]  /*11a0*/  IMAD.WIDE R12, R5, 0x4, R12 ;  /* 0x00000004050c7825 */ /* 0x001fca00078e020c */
[----:B------:R0:W-:Y:S02]  /*11b0*/  STG.E desc[UR8][R12.64], R2 ;  /* 0x000000020c007986 */ /* 0x0001e4000c101908 */
.L_x_27:
[----:B------:R-:W-:Y:S05]  /*11c0*/  BSYNC.RECONVERGENT B0 ;  /* 0x0000000000007941 */ /* 0x000fea0003800200 */
.L_x_26:
[----:B------:R-:W-:Y:S01]  /*11d0*/  UPLOP3.LUT UP0, UPT, UPT, UPT, UPT, 0x40, 0x4 ;  /* 0x000000000004789c */ /* 0x000fe20003f0e870 */
[----:B------:R-:W-:Y:S01]  /*11e0*/  UMOV UR4, 0x200 ;  /* 0x0000020000047882 */ /* 0x000fe20000000000 */
[----:B------:R-:W-:Y:S09]  /*11f0*/  BRA.U UP1, `(.L_x_51) ;  /* 0xfffffff101d87547 */ /* 0x000ff2000b83ffff */
[----:B------:R-:W-:Y:S05]  /*1200*/  EXIT ;  /* 0x000000000000794d */ /* 0x000fea0003800000 */
.L_x_52:
        /* <DEDUP_REMOVED lines=15> */
.L_x_63:


//--------------------- .text._Z19conv2d_naive_kernelPKfS0_Pfiiii --------------------------
	.section	.text._Z19conv2d_naive_kernelPKfS0_Pfiiii,"ax",@progbits
	.align	128
        .global         _Z19conv2d_naive_kernelPKfS0_Pfiiii
        .type           _Z19conv2d_naive_kernelPKfS0_Pfiiii,@function
        .size           _Z19conv2d_naive_kernelPKfS0_Pfiiii,(.L_x_64 - _Z19conv2d_naive_kernelPKfS0_Pfiiii)
        .other          _Z19conv2d_naive_kernelPKfS0_Pfiiii,@"STO_CUDA_ENTRY STV_DEFAULT"
_Z19conv2d_naive_kernelPKfS0_Pfiiii:
.text._Z19conv2d_naive_kernelPKfS0_Pfiiii:
[----:B------:R-:W-:Y:S01]  /*0000*/  LDC R1, c[0x0][0x37c] ;  /* 0x0000df00ff017b82 */ /* 0x000fe20000000800 */
[----:B------:R-:W0:Y:S07]  /*0010*/  S2R R0, SR_TID.X ;  /* 0x0000000000007919 */ /* 0x000e2e0000002100 */
[----:B------:R-:W1:Y:S01]  /*0020*/  LDC R2, c[0x0][0x364] ;  /* 0x0000d900ff027b82 */ /* 0x000e620000000800 */
[----:B------:R-:W2:Y:S01]  /*0030*/  LDCU.64 UR6, c[0x0][0x398] ;  /* 0x00007300ff0677ac */ /* 0x000ea20008000a00 */
[----:B------:R-:W1:Y:S06]  /*0040*/  S2R R3, SR_TID.Y ;  /* 0x0000000000037919 */ /* 0x000e6c0000002200 */
[----:B------:R-:W0:Y:S08]  /*0050*/  S2UR UR5, SR_CTAID.X ;  /* 0x00000000000579c3 */ /* 0x000e300000002500 */
[----:B------:R-:W0:Y:S08]  /*0060*/  LDC R5, c[0x0][0x360] ;  /* 0x0000d800ff057b82 */ /* 0x000e300000000800 */
[----:B------:R-:W1:Y:S01]  /*0070*/  S2UR UR4, SR_CTAID.Y ;  /* 0x00000000000479c3 */ /* 0x000e620000002600 */
[----:B0-----:R-:W-:-:S05]  /*0080*/  IMAD R0, R5, UR5, R0 ;  /* 0x0000000505007c24 */ /* 0x001fca000f8e0200 */
[----:B--2---:R-:W-:Y:S01]  /*0090*/  ISETP.GE.AND P0, PT, R0, UR7, PT ;  /* 0x0000000700007c0c */ /* 0x004fe2000bf06270 */
[----:B-1----:R-:W-:-:S05]  /*00a0*/  IMAD R3, R2, UR4, R3 ;  /* 0x0000000402037c24 */ /* 0x002fca000f8e0203 */
[----:B------:R-:W-:-:S13]  /*00b0*/  ISETP.GE.OR P0, PT, R3, UR6, P0 ;  /* 0x0000000603007c0c */ /* 0x000fda0008706670 */
[----:B------:R-:W-:Y:S05]  /*00c0*/  @P0 EXIT ;  /* 0x000000000000094d */ /* 0x000fea0003800000 */
[----:B------:R-:W0:Y:S01]  /*00d0*/  LDC R4, c[0x0][0x3a0] ;  /* 0x0000e800ff047b82 */ /* 0x000e220000000800 */
[----:B------:R-:W1:Y:S01]  /*00e0*/  LDCU.64 UR4, c[0x0][0x358] ;  /* 0x00006b00ff0477ac */ /* 0x000e620008000a00 */
[----:B------:R-:W-:Y:S01]  /*00f0*/  IMAD.MOV.U32 R7, RZ, RZ, RZ ;  /* 0x000000ffff077224 */ /* 0x000fe200078e00ff */
[----:B0-----:R-:W-:-:S13]  /*0100*/  ISETP.GE.AND P0, PT, R4, -0x1, PT ;  /* 0xffffffff0400780c */ /* 0x001fda0003f06270 */
[----:B-1----:R-:W-:Y:S05]  /*0110*/  @!P0 BRA `(.L_x_53) ;  /* 0x0000000800f88947 */ /* 0x002fea0003800000 */
[----:B------:R-:W0:Y:S01]  /*0120*/  LDC R5, c[0x0][0x3a4] ;  /* 0x0000e900ff057b82 */ /* 0x000e220000000800 */
[----:B------:R-:W-:Y:S02]  /*0130*/  LEA.HI R4, R4, R4, RZ, 0x1 ;  /* 0x0000000404047211 */ /* 0x000fe400078f08ff */
[C---:B0-----:R-:W-:Y:S02]  /*0140*/  ISETP.GE.AND P0, PT, R5.reuse, -0x1, PT ;  /* 0xffffffff0500780c */ /* 0x041fe40003f06270 */
[----:B------:R-:W-:-:S11]  /*0150*/  LEA.HI R5, R5, R5, RZ, 0x1 ;  /* 0x0000000505057211 */ /* 0x000fd600078f08ff */
[----:B------:R-:W-:Y:S05]  /*0160*/  @!P0 BRA `(.L_x_53) ;  /* 0x0000000800e48947 */ /* 0x000fea0003800000 */
[----:B------:R-:W-:Y:S01]  /*0170*/  SHF.R.S32.HI R5, RZ, 0x1, R5 ;  /* 0x00000001ff057819 */ /* 0x000fe20000011405 */
[----:B------:R-:W-:Y:S01]  /*0180*/  IMAD.MOV.U32 R7, RZ, RZ, RZ ;  /* 0x000000ffff077224 */ /* 0x000fe200078e00ff */
[----:B------:R-:W-:Y:S02]  /*0190*/  SHF.R.S32.HI R4, RZ, 0x1, R4 ;  /* 0x00000001ff047819 */ /* 0x000fe40000011404 */
[----:B------:R-:W-:-:S03]  /*01a0*/  IABS R2, R5 ;  /* 0x0000000500027213 */ /* 0x000fc60000000000 */
[----:B------:R-:W-:Y:S02]  /*01b0*/  IMAD.MOV R6, RZ, RZ, -R4 ;  /* 0x000000ffff067224 */ /* 0x000fe400078e0a04 */
[----:B------:R-:W-:-:S04]  /*01c0*/  IMAD.IADD R2, R5, 0x1, R2 ;  /* 0x0000000105027824 */ /* 0x000fc800078e0202 */
[----:B------:R-:W-:-:S05]  /*01d0*/  VIADD R16, R2, 0x1 ;  /* 0x0000000102107836 */ /* 0x000fca0000000000 */
[----:B------:R-:W-:-:S07]  /*01e0*/  LOP3.LUT R14, R16, 0x7, RZ, 0xc0, !PT ;  /* 0x00000007100e7812 */ /* 0x000fce00078ec0ff */
.L_x_60:
[----:B------:R-:W0:Y:S01]  /*01f0*/  LDCU UR6, c[0x0][0x398] ;  /* 0x00007300ff0677ac */ /* 0x000e220008000800 */
[----:B------:R-:W-:Y:S01]  /*0200*/  ISETP.GE.U32.AND P1, PT, R2, 0x7, PT ;  /* 0x000000070200780c */ /* 0x000fe20003f26070 */
[----:B------:R-:W-:Y:S01]  /*0210*/  IMAD.IADD R9, R3, 0x1, R6 ;  /* 0x0000000103097824 */ /* 0x000fe200078e0206 */
[----:B------:R-:W-:Y:S01]  /*0220*/  IABS R11, R4 ;  /* 0x00000004000b7213 */ /* 0x000fe20000000000 */
[----:B------:R-:W1:Y:S01]  /*0230*/  LDCU UR7, c[0x0][0x3a4] ;  /* 0x00007480ff0777ac */ /* 0x000e620008000800 */
[C---:B------:R-:W-:Y:S02]  /*0240*/  IMAD.IADD R8, R6.reuse, 0x1, R4 ;  /* 0x0000000106087824 */ /* 0x040fe400078e0204 */
[C---:B------:R-:W-:Y:S01]  /*0250*/  ISETP.NE.AND P4, PT, R6.reuse, R11, PT ;  /* 0x0000000b0600720c */ /* 0x040fe20003f85270 */
[----:B------:R-:W-:Y:S02]  /*0260*/  IMAD.MOV R15, RZ, RZ, -R5 ;  /* 0x000000ffff0f7224 */ /* 0x000fe400078e0a05 */
[----:B------:R-:W-:Y:S01]  /*0270*/  VIADD R6, R6, 0x1 ;  /* 0x0000000106067836 */ /* 0x000fe20000000000 */
[----:B0-----:R-:W-:Y:S01]  /*0280*/  ISETP.GE.AND P0, PT, R9, UR6, PT ;  /* 0x0000000609007c0c */ /* 0x001fe2000bf06270 */
[----:B-1----:R-:W-:-:S03]  /*0290*/  IMAD R10, R8, UR7, RZ ;  /* 0x00000007080a7c24 */ /* 0x002fc6000f8e02ff */
[----:B------:R-:W-:Y:S01]  /*02a0*/  ISETP.GT.AND P0, PT, R9, -0x1, !P0 ;  /* 0xffffffff0900780c */ /* 0x000fe20004704270 */
[----:B------:R-:W-:Y:S01]  /*02b0*/  IMAD.IADD R8, R10, 0x1, R5 ;  /* 0x000000010a087824 */ /* 0x000fe200078e0205 */
[----:B------:R-:W-:Y:S11]  /*02c0*/  @!P1 BRA `(.L_x_54) ;  /* 0x00000004002c9947 */ /* 0x000ff60003800000 */
[----:B------:R-:W0:Y:S01]  /*02d0*/  LDCU UR6, c[0x0][0x39c] ;  /* 0x00007380ff0677ac */ /* 0x000e220008000800 */
[----:B------:R-:W-:Y:S01]  /*02e0*/  LOP3.LUT R20, R16, 0xfffffff8, RZ, 0xc0, !PT ;  /* 0xfffffff810147812 */ /* 0x000fe200078ec0ff */
[----:B------:R-:W-:Y:S01]  /*02f0*/  IMAD.IADD R18, R0, 0x1, -R5 ;  /* 0x0000000100127824 */ /* 0x000fe200078e0a05 */
[----:B------:R-:W-:Y:S01]  /*0300*/  IADD3 R17, PT, PT, -R5, 0x3, RZ ;  /* 0x0000000305117810 */ /* 0x000fe20007ffe1ff */
[----:B------:R-:W-:Y:S01]  /*0310*/  IMAD.MOV.U32 R15, RZ, RZ, R10 ;  /* 0x000000ffff0f7224 */ /* 0x000fe200078e000a */
[----:B------:R-:W1:Y:S01]  /*0320*/  LDCU UR7, c[0x0][0x39c] ;  /* 0x00007380ff0777ac */ /* 0x000e620008000800 */
[----:B------:R-:W-:Y:S02]  /*0330*/  IMAD.MOV R20, RZ, RZ, -R20 ;  /* 0x000000ffff147224 */ /* 0x000fe400078e0a14 */
[----:B0-----:R-:W-:-:S07]  /*0340*/  IMAD R19, R9, UR6, R18 ;  /* 0x0000000609137c24 */ /* 0x001fce000f8e0212 */
.L_x_55:
[----:B------:R-:W0:Y:S01]  /*0350*/  LDC.64 R12, c[0x0][0x380] ;  /* 0x0000e000ff0c7b82 */ /* 0x000e220000000a00 */
[----:B-1----:R-:W-:-:S04]  /*0360*/  ISETP.GE.AND P1, PT, R18, UR7, PT ;  /* 0x0000000712007c0c */ /* 0x002fc8000bf26270 */
[----:B------:R-:W-:-:S03]  /*0370*/  ISETP.GT.AND P1, PT, R18, -0x1, !P1 ;  /* 0xffffffff1200780c */ /* 0x000fc60004f24270 */
[----:B------:R-:W1:Y:S01]  /*0380*/  LDC.64 R10, c[0x0][0x388] ;  /* 0x0000e200ff0a7b82 */ /* 0x000e620000000a00 */
[----:B------:R-:W-:Y:S01]  /*0390*/  PLOP3.LUT P1, PT, P0, P1, PT, 0x80, 0x8 ;  /* 0x000000000008781c */ /* 0x000fe20000723070 */
[----:B------:R-:W-:Y:S02]  /*03a0*/  VIADD R23, R18, 0x1 ;  /* 0x0000000112177836 */ /* 0x000fe40000000000 */
[----:B0-----:R-:W-:-:S10]  /*03b0*/  IMAD.WIDE R12, R19, 0x4, R12 ;  /* 0x00000004130c7825 */ /* 0x001fd400078e020c */
[----:B------:R-:W2:Y:S01]  /*03c0*/  @P1 LDG.E.CONSTANT R22, desc[UR4][R12.64] ;  /* 0x000000040c161981 */ /* 0x000ea2000c1e9900 */
[----:B-1----:R-:W-:-:S05]  /*03d0*/  IMAD.WIDE R10, R15, 0x4, R10 ;  /* 0x000000040f0a7825 */ /* 0x002fca00078e020a */
[----:B------:R-:W2:Y:S01]  /*03e0*/  @P1 LDG.E.CONSTANT R21, desc[UR4][R10.64] ;  /* 0x000000040a151981 */ /* 0x000ea2000c1e9900 */
[----:B------:R-:W-:-:S04]  /*03f0*/  ISETP.GE.AND P2, PT, R23, UR7, PT ;  /* 0x0000000717007c0c */ /* 0x000fc8000bf46270 */
[----:B------:R-:W-:-:S04]  /*0400*/  ISETP.GT.AND P2, PT, R23, -0x1, !P2 ;  /* 0xffffffff1700780c */ /* 0x000fc80005744270 */
[----:B------:R-:W-:-:S13]  /*0410*/  PLOP3.LUT P2, PT, P0, P2, PT, 0x80, 0x8 ;  /* 0x000000000008781c */ /* 0x000fda0000745070 */
[----:B------:R-:W3:Y:S04]  /*0420*/  @P2 LDG.E.CONSTANT R26, desc[UR4][R12.64+0x4] ;  /* 0x000004040c1a2981 */ /* 0x000ee8000c1e9900 */
[----:B------:R-:W3:Y:S01]  /*0430*/  @P2 LDG.E.CONSTANT R23, desc[UR4][R10.64+0x4] ;  /* 0x000004040a172981 */ /* 0x000ee2000c1e9900 */
[----:B------:R-:W-:-:S05]  /*0440*/  VIADD R24, R18, 0x2 ;  /* 0x0000000212187836 */ /* 0x000fca0000000000 */
[----:B------:R-:W-:-:S04]  /*0450*/  ISETP.GE.AND P5, PT, R24, UR7, PT ;  /* 0x0000000718007c0c */ /* 0x000fc8000bfa6270 */
[----:B------:R-:W-:-:S04]  /*0460*/  ISETP.GT.AND P5, PT, R24, -0x1, !P5 ;  /* 0xffffffff1800780c */ /* 0x000fc80006fa4270 */
[----:B------:R-:W-:Y:S01]  /*0470*/  PLOP3.LUT P5, PT, P0, P5, PT, 0x80, 0x8 ;  /* 0x000000000008781c */ /* 0x000fe200007ab070 */
[----:B------:R-:W-:-:S12]  /*0480*/  VIADD R25, R18, 0x3 ;  /* 0x0000000312197836 */ /* 0x000fd80000000000 */
[----:B------:R-:W4:Y:S01]  /*0490*/  @P5 LDG.E.CONSTANT R24, desc[UR4][R12.64+0x8] ;  /* 0x000008040c185981 */ /* 0x000f22000c1e9900 */
[----:B--2---:R-:W-:-:S03]  /*04a0*/  @P1 FFMA R7, R22, R21, R7 ;  /* 0x0000001516071223 */ /* 0x004fc60000000007 */
[----:B------:R-:W4:Y:S01]  /*04b0*/  @P5 LDG.E.CONSTANT R22, desc[UR4][R10.64+0x8] ;  /* 0x000008040a165981 */ /* 0x000f22000c1e9900 */
[----:B------:R-:W-:Y:S01]  /*04c0*/  ISETP.GE.AND P1, PT, R25, UR7, PT ;  /* 0x0000000719007c0c */ /* 0x000fe2000bf26270 */
[----:B------:R-:W-:-:S03]  /*04d0*/  VIADD R21, R18, 0x4 ;  /* 0x0000000412157836 */ /* 0x000fc60000000000 */
[----:B------:R-:W-:Y:S02]  /*04e0*/  ISETP.GT.AND P1, PT, R25, -0x1, !P1 ;  /* 0xffffffff1900780c */ /* 0x000fe40004f24270 */
[C---:B------:R-:W-:Y:S02]  /*04f0*/  ISETP.GE.AND P3, PT, R21.reuse, UR7, PT ;  /* 0x0000000715007c0c */ /* 0x040fe4000bf66270 */
[----:B------:R-:W-:Y:S02]  /*0500*/  PLOP3.LUT P1, PT, P0, P1, PT, 0x80, 0x8 ;  /* 0x000000000008781c */ /* 0x000fe40000723070 */
[----:B------:R-:W-:-:S04]  /*0510*/  ISETP.GT.AND P3, PT, R21, -0x1, !P3 ;  /* 0xffffffff1500780c */ /* 0x000fc80005f64270 */
[----:B------:R-:W-:-:S07]  /*0520*/  PLOP3.LUT P3, PT, P0, P3, PT, 0x80, 0x8 ;  /* 0x000000000008781c */ /* 0x000fce0000767070 */
[----:B------:R-:W2:Y:S01]  /*0530*/  @P1 LDG.E.CONSTANT R21, desc[UR4][R12.64+0xc] ;  /* 0x00000c040c151981 */ /* 0x000ea2000c1e9900 */
[----:B---3--:R-:W-:-:S03]  /*0540*/  @P2 FFMA R7, R26, R23, R7 ;  /* 0x000000171a072223 */ /* 0x008fc60000000007 */
[----:B------:R-:W2:Y:S04]  /*0550*/  @P1 LDG.E.CONSTANT R23, desc[UR4][R10.64+0xc] ;  /* 0x00000c040a171981 */ /* 0x000ea8000c1e9900 */
[----:B------:R-:W3:Y:S04]  /*0560*/  @P3 LDG.E.CONSTANT R28, desc[UR4][R12.64+0x10] ;  /* 0x000010040c1c3981 */ /* 0x000ee8000c1e9900 */
[----:B------:R-:W3:Y:S01]  /*0570*/  @P3 LDG.E.CONSTANT R26, desc[UR4][R10.64+0x10] ;  /* 0x000010040a1a3981 */ /* 0x000ee2000c1e9900 */
[----:B----4-:R-:W-:Y:S01]  /*0580*/  @P5 FFMA R7, R24, R22, R7 ;  /* 0x0000001618075223 */ /* 0x010fe20000000007 */
[----:B------:R-:W-:-:S02]  /*0590*/  VIADD R22, R18, 0x5 ;  /* 0x0000000512167836 */ /* 0x000fc40000000000 */
[----:B------:R-:W-:-:S03]  /*05a0*/  VIADD R24, R18, 0x6 ;  /* 0x0000000612187836 */ /* 0x000fc60000000000 */
[----:B------:R-:W-:Y:S02]  /*05b0*/  ISETP.GE.AND P5, PT, R22, UR7, PT ;  /* 0x0000000716007c0c */ /* 0x000fe4000bfa6270 */
[----:B------:R-:W-:Y:S02]  /*05c0*/  ISETP.GE.AND P2, PT, R24, UR7, PT ;  /* 0x0000000718007c0c */ /* 0x000fe4000bf46270 */
[----:B------:R-:W-:Y:S02]  /*05d0*/  ISETP.GT.AND P5, PT, R22, -0x1, !P5 ;  /* 0xffffffff1600780c */ /* 0x000fe40006fa4270 */
[----:B------:R-:W-:Y:S02]  /*05e0*/  IADD3 R22, PT, PT, R18, 0x7, RZ ;  /* 0x0000000712167810 */ /* 0x000fe40007ffe0ff */
[----:B------:R-:W-:Y:S02]  /*05f0*/  ISETP.GT.AND P2, PT, R24, -0x1, !P2 ;  /* 0xffffffff1800780c */ /* 0x000fe40005744270 */
[----:B------:R-:W-:-:S02]  /*0600*/  ISETP.GE.AND P6, PT, R22, UR7, PT ;  /* 0x0000000716007c0c */ /* 0x000fc4000bfc6270 */
[----:B------:R-:W-:Y:S02]  /*0610*/  PLOP3.LUT P5, PT, P0, P5, PT, 0x80, 0x8 ;  /* 0x000000000008781c */ /* 0x000fe400007ab070 */
[----:B------:R-:W-:Y:S02]  /*0620*/  ISETP.GT.AND P6, PT, R22, -0x1, !P6 ;  /* 0xffffffff1600780c */ /* 0x000fe400077c4270 */
[----:B------:R-:W-:Y:S02]  /*0630*/  PLOP3.LUT P2, PT, P0, P2, PT, 0x80, 0x8 ;  /* 0x000000000008781c */ /* 0x000fe40000745070 */
[----:B------:R-:W-:Y:S01]  /*0640*/  PLOP3.LUT P6, PT, P0, P6, PT, 0x80, 0x8 ;  /* 0x000000000008781c */ /* 0x000fe200007cd070 */
[----:B--2---:R-:W-:-:S06]  /*0650*/  @P1 FFMA R7, R21, R23, R7 ;  /* 0x0000001715071223 */ /* 0x004fcc0000000007 */
[----:B------:R-:W2:Y:S04]  /*0660*/  @P5 LDG.E.CONSTANT R22, desc[UR4][R12.64+0x14] ;  /* 0x000014040c165981 */ /* 0x000ea8000c1e9900 */
[----:B------:R-:W2:Y:S01]  /*0670*/  @P5 LDG.E.CONSTANT R21, desc[UR4][R10.64+0x14] ;  /* 0x000014040a155981 */ /* 0x000ea2000c1e9900 */
[----:B---3--:R-:W-:-:S03]  /*0680*/  @P3 FFMA R7, R28, R26, R7 ;  /* 0x0000001a1c073223 */ /* 0x008fc60000000007 */
[----:B------:R-:W3:Y:S04]  /*0690*/  @P2 LDG.E.CONSTANT R24, desc[UR4][R12.64+0x18] ;  /* 0x000018040c182981 */ /* 0x000ee8000c1e9900 */
[----:B------:R-:W3:Y:S04]  /*06a0*/  @P2 LDG.E.CONSTANT R23, desc[UR4][R10.64+0x18] ;  /* 0x000018040a172981 */ /* 0x000ee8000c1e9900 */
[----:B------:R-:W4:Y:S04]  /*06b0*/  @P6 LDG.E.CONSTANT R26, desc[UR4][R12.64+0x1c] ;  /* 0x00001c040c1a6981 */ /* 0x000f28000c1e9900 */
[----:B------:R-:W4:Y:S01]  /*06c0*/  @P6 LDG.E.CONSTANT R25, desc[UR4][R10.64+0x1c] ;  /* 0x00001c040a196981 */ /* 0x000f22000c1e9900 */
[----:B------:R-:W-:-:S05]  /*06d0*/  VIADD R20, R20, 0x8 ;  /* 0x0000000814147836 */ /* 0x000fca0000000000 */
[----:B------:R-:W-:Y:S01]  /*06e0*/  ISETP.NE.AND P1, PT, R20, RZ, PT ;  /* 0x000000ff1400720c */ /* 0x000fe20003f25270 */
[----:B------:R-:W-:Y:S02]  /*06f0*/  VIADD R17, R17, 0x8 ;  /* 0x0000000811117836 */ /* 0x000fe40000000000 */
[----:B------:R-:W-:Y:S02]  /*0700*/  VIADD R18, R18, 0x8 ;  /* 0x0000000812127836 */ /* 0x000fe40000000000 */
[----:B------:R-:W-:Y:S02]  /*0710*/  VIADD R19, R19, 0x8 ;  /* 0x0000000813137836 */ /* 0x000fe40000000000 */
[----:B------:R-:W-:Y:S02]  /*0720*/  VIADD R15, R15, 0x8 ;  /* 0x000000080f0f7836 */ /* 0x000fe40000000000 */
[----:B--2---:R-:W-:-:S04]  /*0730*/  @P5 FFMA R7, R22, R21, R7 ;  /* 0x0000001516075223 */ /* 0x004fc80000000007 */
[----:B---3--:R-:W-:-:S04]  /*0740*/  @P2 FFMA R7, R24, R23, R7 ;  /* 0x0000001718072223 */ /* 0x008fc80000000007 */
[----:B----4-:R-:W-:Y:S01]  /*0750*/  @P6 FFMA R7, R26, R25, R7 ;  /* 0x000000191a076223 */ /* 0x010fe20000000007 */
[----:B------:R-:W-:Y:S06]  /*0760*/  @P1 BRA `(.L_x_55) ;  /* 0xfffffff800f81947 */ /* 0x000fec000383ffff */
[----:B------:R-:W-:-:S07]  /*0770*/  VIADD R15, R17, 0xfffffffd ;  /* 0xfffffffd110f7836 */ /* 0x000fce0000000000 */
.L_x_54:
[----:B------:R-:W-:-:S13]  /*0780*/  ISETP.NE.AND P1, PT, R14, RZ, PT ;  /* 0x000000ff0e00720c */ /* 0x000fda0003f25270 */
[----:B------:R-:W-:Y:S05]  /*0790*/  @!P1 BRA `(.L_x_56) ;  /* 0x0000000400549947 */ /* 0x000fea0003800000 */
[----:B------:R-:W-:Y:S01]  /*07a0*/  VIADD R10, R14, 0xffffffff ;  /* 0xffffffff0e0a7836 */ /* 0x000fe20000000000 */
[----:B------:R-:W-:-:S04]  /*07b0*/  LOP3.LUT P6, R23, R16, 0x3, RZ, 0xc0, !PT ;  /* 0x0000000310177812 */ /* 0x000fc800078cc0ff */
[----:B------:R-:W-:-:S13]  /*07c0*/  ISETP.GE.U32.AND P1, PT, R10, 0x3, PT ;  /* 0x000000030a00780c */ /* 0x000fda0003f26070 */
[----:B------:R-:W-:Y:S05]  /*07d0*/  @!P1 BRA `(.L_x_57) ;  /* 0x0000000000909947 */ /* 0x000fea0003800000 */
[----:B------:R-:W0:Y:S01]  /*07e0*/  LDCU UR6, c[0x0][0x39c] ;  /* 0x00007380ff0677ac */ /* 0x000e220008000800 */
[----:B------:R-:W1:Y:S01]  /*07f0*/  LDC.64 R12, c[0x0][0x380] ;  /* 0x0000e000ff0c7b82 */ /* 0x000e620000000a00 */
[----:B------:R-:W-:-:S04]  /*0800*/  IMAD.IADD R18, R0, 0x1, R15 ;  /* 0x0000000100127824 */ /* 0x000fc800078e020f */
[C---:B------:R-:W-:Y:S01]  /*0810*/  VIADD R17, R18.reuse, 0x1 ;  /* 0x0000000112117836 */ /* 0x040fe20000000000 */
[C---:B------:R-:W-:Y:S01]  /*0820*/  IADD3 R20, PT, PT, R18.reuse, 0x3, RZ ;  /* 0x0000000312147810 */ /* 0x040fe20007ffe0ff */
[C---:B------:R-:W-:Y:S01]  /*0830*/  VIADD R19, R18.reuse, 0x2 ;  /* 0x0000000212137836 */ /* 0x040fe20000000000 */
[----:B------:R-:W2:Y:S01]  /*0840*/  LDC.64 R10, c[0x0][0x388] ;  /* 0x0000e200ff0a7b82 */ /* 0x000ea20000000a00 */
[C---:B0-----:R-:W-:Y:S02]  /*0850*/  ISETP.GE.AND P1, PT, R18.reuse, UR6, PT ;  /* 0x0000000612007c0c */ /* 0x041fe4000bf26270 */
[----:B------:R-:W-:Y:S02]  /*0860*/  ISETP.GE.AND P2, PT, R17, UR6, PT ;  /* 0x0000000611007c0c */ /* 0x000fe4000bf46270 */
[----:B------:R-:W-:Y:S02]  /*0870*/  ISETP.GT.AND P1, PT, R18, -0x1, !P1 ;  /* 0xffffffff1200780c */ /* 0x000fe40004f24270 */
[----:B------:R-:W-:-:S02]  /*0880*/  ISETP.GE.AND P3, PT, R19, UR6, PT ;  /* 0x0000000613007c0c */ /* 0x000fc4000bf66270 */
[----:B------:R-:W-:Y:S01]  /*0890*/  ISETP.GT.AND P2, PT, R17, -0x1, !P2 ;  /* 0xffffffff1100780c */ /* 0x000fe20005744270 */
[----:B------:R-:W-:Y:S01]  /*08a0*/  IMAD R17, R9, UR6, R18 ;  /* 0x0000000609117c24 */ /* 0x000fe2000f8e0212 */
[----:B------:R-:W-:Y:S02]  /*08b0*/  PLOP3.LUT P1, PT, P0, P1, PT, 0x80, 0x8 ;  /* 0x000000000008781c */ /* 0x000fe40000723070 */
[----:B------:R-:W-:Y:S01]  /*08c0*/  ISETP.GT.AND P3, PT, R19, -0x1, !P3 ;  /* 0xffffffff1300780c */ /* 0x000fe20005f64270 */
[----:B------:R-:W-:Y:S01]  /*08d0*/  IMAD.IADD R19, R8, 0x1, R15 ;  /* 0x0000000108137824 */ /* 0x000fe200078e020f */
[C---:B------:R-:W-:Y:S01]  /*08e0*/  ISETP.GE.AND P5, PT, R20.reuse, UR6, PT ;  /* 0x0000000614007c0c */ /* 0x040fe2000bfa6270 */
[----:B-1----:R-:W-:Y:S01]  /*08f0*/  IMAD.WIDE R12, R17, 0x4, R12 ;  /* 0x00000004110c7825 */ /* 0x002fe200078e020c */
[----:B------:R-:W-:Y:S02]  /*0900*/  PLOP3.LUT P2, PT, P0, P2, PT, 0x80, 0x8 ;  /* 0x000000000008781c */ /* 0x000fe40000745070 */
[----:B------:R-:W-:Y:S01]  /*0910*/  ISETP.GT.AND P5, PT, R20, -0x1, !P5 ;  /* 0xffffffff1400780c */ /* 0x000fe20006fa4270 */
[----:B--2---:R-:W-:Y:S01]  /*0920*/  IMAD.WIDE R10, R19, 0x4, R10 ;  /* 0x00000004130a7825 */ /* 0x004fe200078e020a */
[----:B------:R-:W-:-:S02]  /*0930*/  PLOP3.LUT P3, PT, P0, P3, PT, 0x80, 0x8 ;  /* 0x000000000008781c */ /* 0x000fc40000767070 */
[----:B------:R-:W-:Y:S01]  /*0940*/  PLOP3.LUT P5, PT, P0, P5, PT, 0x80, 0x8 ;  /* 0x000000000008781c */ /* 0x000fe200007ab070 */
[----:B------:R-:W2:Y:S04]  /*0950*/  @P1 LDG.E.CONSTANT R18, desc[UR4][R12.64] ;  /* 0x000000040c121981 */ /* 0x000ea8000c1e9900 */
[----:B------:R-:W2:Y:S04]  /*0960*/  @P1 LDG.E.CONSTANT R17, desc[UR4][R10.64] ;  /* 0x000000040a111981 */ /* 0x000ea8000c1e9900 */
[----:B------:R-:W3:Y:S04]  /*0970*/  @P2 LDG.E.CONSTANT R20, desc[UR4][R12.64+0x4] ;  /* 0x000004040c142981 */ /* 0x000ee8000c1e9900 */
[----:B------:R-:W3:Y:S04]  /*0980*/  @P2 LDG.E.CONSTANT R19, desc[UR4][R10.64+0x4] ;  /* 0x000004040a132981 */ /* 0x000ee8000c1e9900 */
[----:B------:R-:W4:Y:S04]  /*0990*/  @P3 LDG.E.CONSTANT R22, desc[UR4][R12.64+0x8] ;  /* 0x000008040c163981 */ /* 0x000f28000c1e9900 */
[----:B------:R-:W4:Y:S04]  /*09a0*/  @P3 LDG.E.CONSTANT R21, desc[UR4][R10.64+0x8] ;  /* 0x000008040a153981 */ /* 0x000f28000c1e9900 */
[----:B------:R-:W5:Y:S04]  /*09b0*/  @P5 LDG.E.CONSTANT R24, desc[UR4][R12.64+0xc] ;  /* 0x00000c040c185981 */ /* 0x000f68000c1e9900 */
[----:B------:R-:W5:Y:S01]  /*09c0*/  @P5 LDG.E.CONSTANT R25, desc[UR4][R10.64+0xc] ;  /* 0x00000c040a195981 */ /* 0x000f62000c1e9900 */
[----:B------:R-:W-:-:S02]  /*09d0*/  VIADD R15, R15, 0x4 ;  /* 0x000000040f0f7836 */ /* 0x000fc40000000000 */
[----:B--2---:R-:W-:-:S04]  /*09e0*/  @P1 FFMA R7, R18, R17, R7 ;  /* 0x0000001112071223 */ /* 0x004fc80000000007 */
[----:B---3--:R-:W-:-:S04]  /*09f0*/  @P2 FFMA R7, R20, R19, R7 ;  /* 0x0000001314072223 */ /* 0x008fc80000000007 */
[----:B----4-:R-:W-:-:S04]  /*0a00*/  @P3 FFMA R7, R22, R21, R7 ;  /* 0x0000001516073223 */ /* 0x010fc80000000007 */
[----:B-----5:R-:W-:-:S07]  /*0a10*/  @P5 FFMA R7, R24, R25, R7 ;  /* 0x0000001918075223 */ /* 0x020fce0000000007 */
.L_x_57:
[----:B------:R-:W-:Y:S05]  /*0a20*/  @!P6 BRA `(.L_x_56) ;  /* 0x0000000000b0e947 */ /* 0x000fea0003800000 */
[----:B------:R-:W-:Y:S02]  /*0a30*/  ISETP.NE.AND P1, PT, R23, 0x1, PT ;  /* 0x000000011700780c */ /* 0x000fe40003f25270 */
[----:B------:R-:W-:-:S04]  /*0a40*/  LOP3.LUT R10, R2, 0x1, RZ, 0xc0, !PT ;  /* 0x00000001020a7812 */ /* 0x000fc800078ec0ff */
[----:B------:R-:W-:-:S07]  /*0a50*/  ISETP.NE.U32.AND P3, PT, R10, 0x1, PT ;  /* 0x000000010a00780c */ /* 0x000fce0003f65070 */
[----:B------:R-:W-:Y:S06]  /*0a60*/  @!P1 BRA `(.L_x_58) ;  /* 0x0000000000589947 */ /* 0x000fec0003800000 */
[----:B------:R-:W0:Y:S01]  /*0a70*/  LDCU UR6, c[0x0][0x39c] ;  /* 0x00007380ff0677ac */ /* 0x000e220008000800 */
[----:B------:R-:W1:Y:S01]  /*0a80*/  LDC.64 R12, c[0x0][0x380] ;  /* 0x0000e000ff0c7b82 */ /* 0x000e620000000a00 */
[--C-:B------:R-:W-:Y:S02]  /*0a90*/  IMAD.IADD R18, R0, 0x1, R15.reuse ;  /* 0x0000000100127824 */ /* 0x100fe400078e020f */
[----:B------:R-:W-:Y:S02]  /*0aa0*/  IMAD.IADD R19, R8, 0x1, R15 ;  /* 0x0000000108137824 */ /* 0x000fe400078e020f */
[----:B------:R-:W-:-:S03]  /*0ab0*/  VIADD R17, R18, 0x1 ;  /* 0x0000000112117836 */ /* 0x000fc60000000000 */
[----:B------:R-:W2:Y:S01]  /*0ac0*/  LDC.64 R10, c[0x0][0x388] ;  /* 0x0000e200ff0a7b82 */ /* 0x000ea20000000a00 */
[C---:B0-----:R-:W-:Y:S02]  /*0ad0*/  ISETP.GE.AND P1, PT, R18.reuse, UR6, PT ;  /* 0x0000000612007c0c */ /* 0x041fe4000bf26270 */
[C---:B------:R-:W-:Y:S02]  /*0ae0*/  ISETP.GE.AND P2, PT, R17.reuse, UR6, PT ;  /* 0x0000000611007c0c */ /* 0x040fe4000bf46270 */
[----:B------:R-:W-:Y:S02]  /*0af0*/  ISETP.GT.AND P1, PT, R18, -0x1, !P1 ;  /* 0xffffffff1200780c */ /* 0x000fe40004f24270 */
[----:B------:R-:W-:Y:S01]  /*0b00*/  ISETP.GT.AND P2, PT, R17, -0x1, !P2 ;  /* 0xffffffff1100780c */ /* 0x000fe20005744270 */
[----:B------:R-:W-:Y:S01]  /*0b10*/  IMAD R17, R9, UR6, R18 ;  /* 0x0000000609117c24 */ /* 0x000fe2000f8e0212 */
[----:B------:R-:W-:Y:S02]  /*0b20*/  PLOP3.LUT P1, PT, P0, P1, PT, 0x80, 0x8 ;  /* 0x000000000008781c */ /* 0x000fe40000723070 */
[----:B------:R-:W-:Y:S01]  /*0b30*/  PLOP3.LUT P2, PT, P0, P2, PT, 0x80, 0x8 ;  /* 0x000000000008781c */ /* 0x000fe20000745070 */
[----:B-1----:R-:W-:-:S04]  /*0b40*/  IMAD.WIDE R12, R17, 0x4, R12 ;  /* 0x00000004110c7825 */ /* 0x002fc800078e020c */
[----:B--2---:R-:W-:-:S06]  /*0b50*/  IMAD.WIDE R10, R19, 0x4, R10 ;  /* 0x00000004130a7825 */ /* 0x004fcc00078e020a */
[----:B------:R-:W2:Y:S04]  /*0b60*/  @P1 LDG.E.CONSTANT R18, desc[UR4][R12.64] ;  /* 0x000000040c121981 */ /* 0x000ea8000c1e9900 */
[----:B------:R-:W2:Y:S04]  /*0b70*/  @P1 LDG.E.CONSTANT R17, desc[UR4][R10.64] ;  /* 0x000000040a111981 */ /* 0x000ea8000c1e9900 */
[----:B------:R-:W3:Y:S04]  /*0b80*/  @P2 LDG.E.CONSTANT R20, desc[UR4][R12.64+0x4] ;  /* 0x000004040c142981 */ /* 0x000ee8000c1e9900 */
[----:B------:R-:W3:Y:S01]  /*0b90*/  @P2 LDG.E.CONSTANT R19, desc[UR4][R10.64+0x4] ;  /* 0x000004040a132981 */ /* 0x000ee2000c1e9900 */
[----:B------:R-:W-:-:S02]  /*0ba0*/  VIADD R15, R15, 0x2 ;  /* 0x000000020f0f7836 */ /* 0x000fc40000000000 */
[----:B--2---:R-:W-:-:S04]  /*0bb0*/  @P1 FFMA R7, R18, R17, R7 ;  /* 0x0000001112071223 */ /* 0x004fc80000000007 */
[----:B---3--:R-:W-:-:S07]  /*0bc0*/  @P2 FFMA R7, R20, R19, R7 ;  /* 0x0000001314072223 */ /* 0x008fce0000000007 */
.L_x_58:
[----:B------:R-:W-:Y:S05]  /*0bd0*/  @!P3 BRA `(.L_x_56) ;  /* 0x000000000044b947 */ /* 0x000fea0003800000 */
[----:B------:R-:W0:Y:S01]  /*0be0*/  LDCU UR6, c[0x0][0x39c] ;  /* 0x00007380ff0677ac */ /* 0x000e220008000800 */
[----:B------:R-:W-:Y:S01]  /*0bf0*/  IMAD.IADD R18, R0, 0x1, R15 ;  /* 0x0000000100127824 */ /* 0x000fe200078e020f */
[----:B------:R-:W-:Y:S04]  /*0c00*/  BSSY.RECONVERGENT B0, `(.L_x_56) ;  /* 0x000000e000007945 */ /* 0x000fe80003800200 */
[----:B0-----:R-:W-:-:S04]  /*0c10*/  ISETP.GE.AND P1, PT, R18, UR6, PT ;  /* 0x0000000612007c0c */ /* 0x001fc8000bf26270 */
[----:B------:R-:W-:-:S04]  /*0c20*/  ISETP.GT.AND P1, PT, R18, -0x1, !P1 ;  /* 0xffffffff1200780c */ /* 0x000fc80004f24270 */
[----:B------:R-:W-:-:S13]  /*0c30*/  PLOP3.LUT P1, PT, P0, P1, PT, 0x80, 0x8 ;  /* 0x000000000008781c */ /* 0x000fda0000723070 */
[----:B------:R-:W-:Y:S05]  /*0c40*/  @!P1 BRA `(.L_x_59) ;  /* 0x0000000000249947 */ /* 0x000fea0003800000 */
[----:B------:R-:W0:Y:S01]  /*0c50*/  LDC.64 R12, c[0x0][0x380] ;  /* 0x0000e000ff0c7b82 */ /* 0x000e220000000a00 */
[----:B------:R-:W-:Y:S02]  /*0c60*/  IMAD R9, R9, UR6, R18 ;  /* 0x0000000609097c24 */ /* 0x000fe4000f8e0212 */
[----:B------:R-:W-:-:S05]  /*0c70*/  IMAD.IADD R15, R8, 0x1, R15 ;  /* 0x00000001080f7824 */ /* 0x000fca00078e020f */
[----:B------:R-:W1:Y:S01]  /*0c80*/  LDC.64 R10, c[0x0][0x388] ;  /* 0x0000e200ff0a7b82 */ /* 0x000e620000000a00 */
[----:B0-----:R-:W-:-:S06]  /*0c90*/  IMAD.WIDE R12, R9, 0x4, R12 ;  /* 0x00000004090c7825 */ /* 0x001fcc00078e020c */
[----:B------:R-:W2:Y:S01]  /*0ca0*/  LDG.E.CONSTANT R12, desc[UR4][R12.64] ;  /* 0x000000040c0c7981 */ /* 0x000ea2000c1e9900 */
[----:B-1----:R-:W-:-:S06]  /*0cb0*/  IMAD.WIDE R10, R15, 0x4, R10 ;  /* 0x000000040f0a7825 */ /* 0x002fcc00078e020a */
[----:B------:R-:W2:Y:S02]  /*0cc0*/  LDG.E.CONSTANT R10, desc[UR4][R10.64] ;  /* 0x000000040a0a7981 */ /* 0x000ea4000c1e9900 */
[----:B--2---:R-:W-:-:S07]  /*0cd0*/  FFMA R7, R12, R10, R7 ;  /* 0x0000000a0c077223 */ /* 0x004fce0000000007 */
.L_x_59:
[----:B------:R-:W-:Y:S05]  /*0ce0*/  BSYNC.RECONVERGENT B0 ;  /* 0x0000000000007941 */ /* 0x000fea0003800200 */
.L_x_56:
[----:B------:R-:W-:Y:S05]  /*0cf0*/  @P4 BRA `(.L_x_60) ;  /* 0xfffffff4003c4947 */ /* 0x000fea000383ffff */
.L_x_53:
[----:B------:R-:W0:Y:S01]  /*0d00*/  LDC.64 R4, c[0x0][0x390] ;  /* 0x0000e400ff047b82 */ /* 0x000e220000000a00 */
[----:B------:R-:W1:Y:S02]  /*0d10*/  LDCU UR6, c[0x0][0x39c] ;  /* 0x00007380ff0677ac */ /* 0x000e640008000800 */
[----:B-1----:R-:W-:-:S04]  /*0d20*/  IMAD R3, R3, UR6, R0 ;  /* 0x0000000603037c24 */ /* 0x002fc8000f8e0200 */
[----:B0-----:R-:W-:-:S05]  /*0d30*/  IMAD.WIDE R2, R3, 0x4, R4 ;  /* 0x0000000403027825 */ /* 0x001fca00078e0204 */
[----:B------:R-:W-:Y:S01]  /*0d40*/  STG.E desc[UR4][R2.64], R7 ;  /* 0x0000000702007986 */ /* 0x000fe2000c101904 */
[----:B------:R-:W-:Y:S05]  /*0d50*/  EXIT ;  /* 0x000000000000794d */ /* 0x000fea0003800000 */
.L_x_61:
        /* <DEDUP_REMOVED lines=10> */
.L_x_64:


//--------------------- .nv.shared._Z21conv2d_tiled_kernel_2ILi32ELi32EEvPKfS1_Pfiiiiii --------------------------
	.section	.nv.shared._Z21conv2d_tiled_kernel_2ILi32ELi32EEvPKfS1_Pfiiiiii,"aw",@nobits
	.sectionflags	@""
	.align	16
	.zero		1024


//--------------------- .nv.shared.reserved.0     --------------------------
	.section	.nv.shared.reserved.0,"aw",@nobits
	.weak		__nv_reservedSMEM_offset_0_alias
	.size		__nv_reservedSMEM_offset_0_alias, 0, 64
	.other		__nv_reservedSMEM_offset_0_alias,@"STO_CUDA_RESERVED_SHARED STV_DEFAULT"
__nv_reservedSMEM_offset_0_alias:
	.zero		0
	.zero		64


//--------------------- .nv.shared._Z21conv2d_tiled_kernel_1ILi32ELi32ELi512EEvPKfS1_Pfiiii --------------------------
	.section	.nv.shared._Z21conv2d_tiled_kernel_1ILi32ELi32ELi512EEvPKfS1_Pfiiii,"aw",@nobits
	.sectionflags	@""
	.align	16
.nv.shared._Z21conv2d_tiled_kernel_1ILi32ELi32ELi512EEvPKfS1_Pfiiii:
	.zero		5120


//--------------------- .nv.shared._Z19conv2d_naive_kernelPKfS0_Pfiiii --------------------------
	.section	.nv.shared._Z19conv2d_naive_kernelPKfS0_Pfiiii,"aw",@nobits
	.sectionflags	@""
	.align	16
	.zero		1024


//--------------------- .nv.constant0._Z21conv2d_tiled_kernel_2ILi32ELi32EEvPKfS1_Pfiiiiii --------------------------
	.section	.nv.constant0._Z21conv2d_tiled_kernel_2ILi32ELi32EEvPKfS1_Pfiiiiii,"a",@progbits
	.sectionflags	@""
	.align	4
.nv.constant0._Z21conv2d_tiled_kernel_2ILi32ELi32EEvPKfS1_Pfiiiiii:
	.zero		944


//--------------------- .nv.constant0._Z21conv2d_tiled_kernel_1ILi32ELi32ELi512EEvPKfS1_Pfiiii --------------------------
	.section	.nv.constant0._Z21conv2d_tiled_kernel_1ILi32ELi32ELi512EEvPKfS1_Pfiiii,"a",@progbits
	.sectionflags	@""
	.align	4
.nv.constant0._Z21conv2d_tiled_kernel_1ILi32ELi32ELi512EEvPKfS1_Pfiiii:
	.zero		936


//--------------------- .nv.constant0._Z19conv2d_naive_kernelPKfS0_Pfiiii --------------------------
	.section	.nv.constant0._Z19conv2d_naive_kernelPKfS0_Pfiiii,"a",@progbits
	.sectionflags	@""
	.align	4
.nv.constant0._Z19conv2d_naive_kernelPKfS0_Pfiiii:
	.zero		936


//--------------------- SYMBOLS --------------------------

	.type		.nv.reservedSmem.offset0,@object
	.size		.nv.reservedSmem.offset0,0x4
	.type		.nv.reservedSmem.cap,@object
	.size		.nv.reservedSmem.cap,0x4
